	.headerflags	@"EF_CUDA_TEXMODE_UNIFIED EF_CUDA_64BIT_ADDRESS EF_CUDA_ACCELERATORS EF_CUDA_SM90 EF_CUDA_VIRTUAL_SM(EF_CUDA_SM90)"
	.elftype	@"ET_EXEC"


//--------------------- .nv.info                  --------------------------
	.section	.nv.info,"",@"SHT_CUDA_INFO"
	.align	4


	//----- nvinfo : EIATTR_REGCOUNT
	.align		4
        /*0000*/ 	.byte	0x04, 0x2f
        /*0002*/ 	.short	(.L_3 - .L_2)
	.align		4
.L_2:
        /*0004*/ 	.word	index@(triton_poi_fused__native_batch_norm_legit_no_training_add_convolution_max_pool2d_with_indices_4)
        /*0008*/ 	.word	0x0000004e


	//----- nvinfo : EIATTR_MIN_STACK_SIZE
	.align		4
.L_3:
        /*000c*/ 	.byte	0x04, 0x12
        /*000e*/ 	.short	(.L_5 - .L_4)
	.align		4
.L_4:
        /*0010*/ 	.word	index@(triton_poi_fused__native_batch_norm_legit_no_training_add_convolution_max_pool2d_with_indices_4)
        /*0014*/ 	.word	0x00000000


	//----- nvinfo : EIATTR_FRAME_SIZE
	.align		4
.L_5:
        /*0018*/ 	.byte	0x04, 0x11
        /*001a*/ 	.short	(.L_7 - .L_6)
	.align		4
.L_6:
        /*001c*/ 	.word	index@(triton_poi_fused__native_batch_norm_legit_no_training_add_convolution_max_pool2d_with_indices_4)
        /*0020*/ 	.word	0x00000000


	//----- nvinfo : EIATTR_MIN_STACK_SIZE
	.align		4
.L_7:
        /*0024*/ 	.byte	0x04, 0x12
        /*0026*/ 	.short	(.L_9 - .L_8)
	.align		4
.L_8:
        /*0028*/ 	.word	index@(triton_poi_fused__native_batch_norm_legit_no_training_add_convolution_max_pool2d_with_indices_4)
        /*002c*/ 	.word	0x00000000
.L_9:


//--------------------- .nv.info.triton_poi_fused__native_batch_norm_legit_no_training_add_convolution_max_pool2d_with_indices_4 --------------------------
	.section	.nv.info.triton_poi_fused__native_batch_norm_legit_no_training_add_convolution_max_pool2d_with_indices_4,"",@"SHT_CUDA_INFO"
	.sectionflags	@""
	.align	4


	//----- nvinfo : EIATTR_CUDA_API_VERSION
	.align		4
        /*0000*/ 	.byte	0x04, 0x37
        /*0002*/ 	.short	(.L_11 - .L_10)
.L_10:
        /*0004*/ 	.word	0x0000007c


	//----- nvinfo : EIATTR_KPARAM_INFO
	.align		4
.L_11:
        /*0008*/ 	.byte	0x04, 0x17
        /*000a*/ 	.short	(.L_13 - .L_12)
.L_12:
        /*000c*/ 	.word	0x00000000
        /*0010*/ 	.short	0x0009
        /*0012*/ 	.short	0x0048
        /*0014*/ 	.byte	0x00, 0xf0, 0x11, 0x00


	//----- nvinfo : EIATTR_KPARAM_INFO
	.align		4
.L_13:
        /*0018*/ 	.byte	0x04, 0x17
        /*001a*/ 	.short	(.L_15 - .L_14)
.L_14:
        /*001c*/ 	.word	0x00000000
        /*0020*/ 	.short	0x0008
        /*0022*/ 	.short	0x0040
        /*0024*/ 	.byte	0x00, 0xf4, 0x21, 0x00


	//----- nvinfo : EIATTR_KPARAM_INFO
	.align		4
.L_15:
        /*0028*/ 	.byte	0x04, 0x17
        /*002a*/ 	.short	(.L_17 - .L_16)
.L_16:
        /*002c*/ 	.word	0x00000000
        /*0030*/ 	.short	0x0007
        /*0032*/ 	.short	0x0038
        /*0034*/ 	.byte	0x00, 0xf4, 0x21, 0x00


	//----- nvinfo : EIATTR_KPARAM_INFO
	.align		4
.L_17:
        /*0038*/ 	.byte	0x04, 0x17
        /*003a*/ 	.short	(.L_19 - .L_18)
.L_18:
        /*003c*/ 	.word	0x00000000
        /*0040*/ 	.short	0x0006
        /*0042*/ 	.short	0x0030
        /*0044*/ 	.byte	0x00, 0xf4, 0x21, 0x00


	//----- nvinfo : EIATTR_KPARAM_INFO
	.align		4
.L_19:
        /*0048*/ 	.byte	0x04, 0x17
        /*004a*/ 	.short	(.L_21 - .L_20)
.L_20:
        /*004c*/ 	.word	0x00000000
        /*0050*/ 	.short	0x0005
        /*0052*/ 	.short	0x0028
        /*0054*/ 	.byte	0x00, 0xf4, 0x21, 0x00


	//----- nvinfo : EIATTR_KPARAM_INFO
	.align		4
.L_21:
        /*0058*/ 	.byte	0x04, 0x17
        /*005a*/ 	.short	(.L_23 - .L_22)
.L_22:
        /*005c*/ 	.word	0x00000000
        /*0060*/ 	.short	0x0004
        /*0062*/ 	.short	0x0020
        /*0064*/ 	.byte	0x00, 0xf4, 0x21, 0x00


	//----- nvinfo : EIATTR_KPARAM_INFO
	.align		4
.L_23:
        /*0068*/ 	.byte	0x04, 0x17
        /*006a*/ 	.short	(.L_25 - .L_24)
.L_24:
        /*006c*/ 	.word	0x00000000
        /*0070*/ 	.short	0x0003
        /*0072*/ 	.short	0x0018
        /*0074*/ 	.byte	0x00, 0xf4, 0x21, 0x00


	//----- nvinfo : EIATTR_KPARAM_INFO
	.align		4
.L_25:
        /*0078*/ 	.byte	0x04, 0x17
        /*007a*/ 	.short	(.L_27 - .L_26)
.L_26:
        /*007c*/ 	.word	0x00000000
        /*0080*/ 	.short	0x0002
        /*0082*/ 	.short	0x0010
        /*0084*/ 	.byte	0x00, 0xf4, 0x21, 0x00


	//----- nvinfo : EIATTR_KPARAM_INFO
	.align		4
.L_27:
        /*0088*/ 	.byte	0x04, 0x17
        /*008a*/ 	.short	(.L_29 - .L_28)
.L_28:
        /*008c*/ 	.word	0x00000000
        /*0090*/ 	.short	0x0001
        /*0092*/ 	.short	0x0008
        /*0094*/ 	.byte	0x00, 0xf4, 0x21, 0x00


	//----- nvinfo : EIATTR_KPARAM_INFO
	.align		4
.L_29:
        /*0098*/ 	.byte	0x04, 0x17
        /*009a*/ 	.short	(.L_31 - .L_30)
.L_30:
        /*009c*/ 	.word	0x00000000
        /*00a0*/ 	.short	0x0000
        /*00a2*/ 	.short	0x0000
        /*00a4*/ 	.byte	0x00, 0xf4, 0x21, 0x00


	//----- nvinfo : EIATTR_SPARSE_MMA_MASK
	.align		4
.L_31:
        /*00a8*/ 	.byte	0x03, 0x50
        /*00aa*/ 	.short	0x0000


	//----- nvinfo : EIATTR_MAXREG_COUNT
	.align		4
        /*00ac*/ 	.byte	0x03, 0x1b
        /*00ae*/ 	.short	0x00ff


	//----- nvinfo : EIATTR_EXIT_INSTR_OFFSETS
	.align		4
        /*00b0*/ 	.byte	0x04, 0x1c
        /*00b2*/ 	.short	(.L_33 - .L_32)


	//   ....[0]....
.L_32:
        /*00b4*/ 	.word	0x00003490


	//----- nvinfo : EIATTR_REQNTID
	.align		4
.L_33:
        /*00b8*/ 	.byte	0x04, 0x10
        /*00ba*/ 	.short	(.L_35 - .L_34)
.L_34:
        /*00bc*/ 	.word	0x00000080
        /*00c0*/ 	.word	0x00000001
        /*00c4*/ 	.word	0x00000001


	//----- nvinfo : EIATTR_CBANK_PARAM_SIZE
	.align		4
.L_35:
        /*00c8*/ 	.byte	0x03, 0x19
        /*00ca*/ 	.short	0x004c


	//----- nvinfo : EIATTR_PARAM_CBANK
	.align		4
        /*00cc*/ 	.byte	0x04, 0x0a
        /*00ce*/ 	.short	(.L_37 - .L_36)
	.align		4
.L_36:
        /*00d0*/ 	.word	index@(.nv.constant0.triton_poi_fused__native_batch_norm_legit_no_training_add_convolution_max_pool2d_with_indices_4)
        /*00d4*/ 	.short	0x0210
        /*00d6*/ 	.short	0x004c


	//----- nvinfo : EIATTR_SW_WAR
	.align		4
.L_37:
        /*00d8*/ 	.byte	0x04, 0x36
        /*00da*/ 	.short	(.L_39 - .L_38)
.L_38:
        /*00dc*/ 	.word	0x00000008
.L_39:


//--------------------- .nv.callgraph             --------------------------
	.section	.nv.callgraph,"",@"SHT_CUDA_CALLGRAPH"
	.align	4
	.sectionentsize	8
	.align		4
        /*0000*/ 	.word	0x00000000
	.align		4
        /*0004*/ 	.word	0xffffffff
	.align		4
        /*0008*/ 	.word	0x00000000
	.align		4
        /*000c*/ 	.word	0xfffffffe
	.align		4
        /*0010*/ 	.word	0x00000000
	.align		4
        /*0014*/ 	.word	0xfffffffd
	.align		4
        /*0018*/ 	.word	0x00000000
	.align		4
        /*001c*/ 	.word	0xfffffffc


//--------------------- .nv.constant4             --------------------------
	.section	.nv.constant4,"a",@progbits
	.align	8
	.align		8
.nv.constant4:
        /*0000*/ 	.dword	_$_str
	.align		8
        /*0008*/ 	.dword	_$_str_$_2


//--------------------- .text.triton_poi_fused__native_batch_norm_legit_no_training_add_convolution_max_pool2d_with_indices_4 --------------------------
	.section	.text.triton_poi_fused__native_batch_norm_legit_no_training_add_convolution_max_pool2d_with_indices_4,"ax",@progbits
	.sectionflags	@"SHF_BARRIERS=1"
	.align	128
        .global         triton_poi_fused__native_batch_norm_legit_no_training_add_convolution_max_pool2d_with_indices_4
        .type           triton_poi_fused__native_batch_norm_legit_no_training_add_convolution_max_pool2d_with_indices_4,@function
        .size           triton_poi_fused__native_batch_norm_legit_no_training_add_convolution_max_pool2d_with_indices_4,(.L_x_1 - triton_poi_fused__native_batch_norm_legit_no_training_add_convolution_max_pool2d_with_indices_4)
        .other          triton_poi_fused__native_batch_norm_legit_no_training_add_convolution_max_pool2d_with_indices_4,@"STO_CUDA_ENTRY STV_DEFAULT"
triton_poi_fused__native_batch_norm_legit_no_training_add_convolution_max_pool2d_with_indices_4:
.text.triton_poi_fused__native_batch_norm_legit_no_training_add_convolution_max_pool2d_with_indices_4:
[----:B------:R-:W-:Y:S01]  /*0000*/  LDC R1, c[0x0][0x28] ;  /* 0x00000a00ff017b82 */ /* 0x000fe20000000800 */
[----:B------:R-:W1:Y:S07]  /*0010*/  S2R R0, SR_TID.X ;  /* 0x0000000000007919 */ /* 0x000e6e0000002100 */
[----:B------:R-:W2:Y:S01]  /*0020*/  LDC.64 R18, c[0x0][0x228] ;  /* 0x00008a00ff127b82 */ /* 0x000ea20000000a00 */
[----:B------:R-:W-:Y:S02]  /*0030*/  CS2R R20, SRZ ;  /* 0x0000000000147805 */ /* 0x000fe4000001ff00 */
[----:B------:R-:W-:Y:S01]  /*0040*/  CS2R R22, SRZ ;  /* 0x0000000000167805 */ /* 0x000fe2000001ff00 */
[----:B------:R-:W3:Y:S01]  /*0050*/  S2R R2, SR_CTAID.X ;  /* 0x0000000000027919 */ /* 0x000ee20000002500 */
[----:B------:R-:W-:-:S02]  /*0060*/  CS2R R12, SRZ ;  /* 0x00000000000c7805 */ /* 0x000fc4000001ff00 */
[----:B------:R-:W-:Y:S01]  /*0070*/  CS2R R14, SRZ ;  /* 0x00000000000e7805 */ /* 0x000fe2000001ff00 */
[----:B------:R-:W-:Y:S01]  /*0080*/  ULDC.64 UR6, c[0x0][0x208] ;  /* 0x0000820000067ab9 */ /* 0x000fe20000000a00 */
[----:B------:R-:W-:Y:S01]  /*0090*/  ULDC.64 UR4, c[0x0][0x228] ;  /* 0x00008a0000047ab9 */ /* 0x000fe20000000a00 */
[----:B-1----:R-:W-:Y:S02]  /*00a0*/  IMAD.SHL.U32 R0, R0, 0x8, RZ ;  /* 0x0000000800007824 */ /* 0x002fe400078e00ff */
[----:B---3--:R-:W-:Y:S01]  /*00b0*/  IMAD.SHL.U32 R50, R2, 0x400, RZ ;  /* 0x0000040002327824 */ /* 0x008fe200078e00ff */
[----:B------:R-:W-:Y:S02]  /*00c0*/  SHF.R.S32.HI R5, RZ, 0x15, R2 ;  /* 0x00000015ff057819 */ /* 0x000fe40000011402 */
[----:B------:R-:W-:Y:S02]  /*00d0*/  LOP3.LUT R3, R0, 0x3f8, RZ, 0xc0, !PT ;  /* 0x000003f800037812 */ /* 0x000fe400078ec0ff */
[----:B------:R-:W-:-:S02]  /*00e0*/  SGXT R5, R5, 0x1 ;  /* 0x000000010505781a */ /* 0x000fc40000000200 */
[----:B------:R-:W-:Y:S02]  /*00f0*/  LOP3.LUT R0, R50, R3, RZ, 0xfc, !PT ;  /* 0x0000000332007212 */ /* 0x000fe400078efcff */
[----:B------:R-:W-:Y:S02]  /*0100*/  LOP3.LUT R3, R50, 0x4, R3, 0xfe, !PT ;  /* 0x0000000432037812 */ /* 0x000fe400078efe03 */
[CC--:B------:R-:W-:Y:S02]  /*0110*/  LEA.HI R8, R5.reuse, R0.reuse, RZ, 0xa ;  /* 0x0000000005087211 */ /* 0x0c0fe400078f50ff */
[----:B------:R-:W-:Y:S02]  /*0120*/  LEA.HI R2, R5, R0, RZ, 0xf ;  /* 0x0000000005027211 */ /* 0x000fe400078f78ff */
[----:B------:R-:W-:Y:S02]  /*0130*/  SHF.R.S32.HI R33, RZ, 0xa, R8 ;  /* 0x0000000aff217819 */ /* 0x000fe40000011408 */
[----:B------:R-:W-:-:S02]  /*0140*/  SHF.R.S32.HI R4, RZ, 0xf, R2 ;  /* 0x0000000fff047819 */ /* 0x000fc40000011402 */
[----:B------:R-:W-:Y:S02]  /*0150*/  LEA.HI R2, R33, R33, RZ, 0x5 ;  /* 0x0000002121027211 */ /* 0x000fe400078f28ff */
[----:B------:R-:W-:Y:S02]  /*0160*/  LEA.HI R7, R4, R4, RZ, 0x5 ;  /* 0x0000000404077211 */ /* 0x000fe400078f28ff */
[----:B------:R-:W-:Y:S02]  /*0170*/  LOP3.LUT R6, R2, 0xffffffe0, RZ, 0xc0, !PT ;  /* 0xffffffe002067812 */ /* 0x000fe400078ec0ff */
[----:B------:R-:W-:Y:S02]  /*0180*/  LOP3.LUT R7, R7, 0xffffffe0, RZ, 0xc0, !PT ;  /* 0xffffffe007077812 */ /* 0x000fe400078ec0ff */
[----:B------:R-:W-:Y:S01]  /*0190*/  LEA.HI R5, R5, R3, RZ, 0xa ;  /* 0x0000000305057211 */ /* 0x000fe200078f50ff */
[----:B------:R-:W-:Y:S02]  /*01a0*/  IMAD.IADD R33, R33, 0x1, -R6 ;  /* 0x0000000121217824 */ /* 0x000fe400078e0a06 */
[C---:B------:R-:W-:Y:S01]  /*01b0*/  IMAD.IADD R34, R4.reuse, 0x1, -R7 ;  /* 0x0000000104227824 */ /* 0x040fe200078e0a07 */
[----:B------:R-:W-:Y:S01]  /*01c0*/  LOP3.LUT R2, R5, 0xfffffc00, RZ, 0xc0, !PT ;  /* 0xfffffc0005027812 */ /* 0x000fe200078ec0ff */
[----:B------:R-:W-:Y:S01]  /*01d0*/  IMAD R4, R4, 0x40, R33 ;  /* 0x0000004004047824 */ /* 0x000fe200078e0221 */
[----:B------:R-:W-:-:S02]  /*01e0*/  ISETP.GT.AND P1, PT, R33, RZ, PT ;  /* 0x000000ff2100720c */ /* 0x000fc40003f24270 */
[----:B------:R-:W-:Y:S01]  /*01f0*/  ISETP.GT.AND P0, PT, R34, RZ, PT ;  /* 0x000000ff2200720c */ /* 0x000fe20003f04270 */
[----:B------:R-:W-:Y:S01]  /*0200*/  IMAD.SHL.U32 R4, R4, 0x800, RZ ;  /* 0x0000080004047824 */ /* 0x000fe200078e00ff */
[----:B------:R-:W-:Y:S01]  /*0210*/  ISETP.GT.AND P2, PT, R34, RZ, P1 ;  /* 0x000000ff2200720c */ /* 0x000fe20000f44270 */
[----:B------:R-:W-:Y:S01]  /*0220*/  IMAD.IADD R11, R3, 0x1, -R2 ;  /* 0x00000001030b7824 */ /* 0x000fe200078e0a02 */
[----:B------:R-:W-:Y:S01]  /*0230*/  ISETP.GT.AND P0, PT, R33, -0x1, P0 ;  /* 0xffffffff2100780c */ /* 0x000fe20000704270 */
[C---:B------:R-:W-:Y:S02]  /*0240*/  VIADD R26, R4.reuse, 0xfffefc00 ;  /* 0xfffefc00041a7836 */ /* 0x040fe40000000000 */
[----:B------:R-:W-:Y:S02]  /*0250*/  VIADD R25, R4, 0xffff0000 ;  /* 0xffff000004197836 */ /* 0x000fe40000000000 */
[C---:B------:R-:W-:Y:S02]  /*0260*/  IMAD.IADD R3, R11.reuse, 0x1, R26 ;  /* 0x000000010b037824 */ /* 0x040fe400078e021a */
[----:B------:R-:W-:-:S02]  /*0270*/  IMAD.IADD R7, R11, 0x1, R25 ;  /* 0x000000010b077824 */ /* 0x000fc400078e0219 */
[----:B--2---:R-:W-:-:S04]  /*0280*/  IMAD.WIDE R2, R3, 0x4, R18 ;  /* 0x0000000403027825 */ /* 0x004fc800078e0212 */
[----:B------:R-:W-:Y:S01]  /*0290*/  IMAD.WIDE R6, R7, 0x4, R18 ;  /* 0x0000000407067825 */ /* 0x000fe200078e0212 */
[----:B------:R1:W2:Y:S04]  /*02a0*/  @P2 LDG.E.128 R20, desc[UR6][R2.64] ;  /* 0x0000000602142981 */ /* 0x0002a8000c1e1d00 */
[----:B------:R-:W3:Y:S01]  /*02b0*/  @P0 LDG.E.128 R12, desc[UR6][R6.64] ;  /* 0x00000006060c0981 */ /* 0x000ee2000c1e1d00 */
[----:B------:R-:W-:Y:S01]  /*02c0*/  VIADD R30, R4, 0xffff0400 ;  /* 0xffff0400041e7836 */ /* 0x000fe20000000000 */
[----:B-1----:R-:W-:Y:S02]  /*02d0*/  LOP3.LUT R3, R8, 0xfffffc00, RZ, 0xc0, !PT ;  /* 0xfffffc0008037812 */ /* 0x002fe400078ec0ff */
[----:B------:R-:W-:-:S03]  /*02e0*/  SHF.R.S32.HI R2, RZ, 0x1f, R4 ;  /* 0x0000001fff027819 */ /* 0x000fc60000011404 */
[----:B------:R-:W-:Y:S01]  /*02f0*/  IMAD.IADD R10, R0, 0x1, -R3 ;  /* 0x00000001000a7824 */ /* 0x000fe200078e0a03 */
[----:B--2---:R-:W-:Y:S02]  /*0300*/  SEL R20, R20, 0xff800000, P2 ;  /* 0xff80000014147807 */ /* 0x004fe40001000000 */
[----:B------:R-:W-:Y:S02]  /*0310*/  SEL R21, R21, 0xff800000, P2 ;  /* 0xff80000015157807 */ /* 0x000fe40001000000 */
[----:B---3--:R-:W-:Y:S02]  /*0320*/  SEL R5, R12, 0xff800000, P0 ;  /* 0xff8000000c057807 */ /* 0x008fe40000000000 */
[----:B------:R-:W-:Y:S02]  /*0330*/  SEL R24, R13, 0xff800000, P0 ;  /* 0xff8000000d187807 */ /* 0x000fe40000000000 */
[----:B------:R-:W-:Y:S02]  /*0340*/  FSETP.GT.AND P6, PT, R5, R20, PT ;  /* 0x000000140500720b */ /* 0x000fe40003fc4000 */
[----:B------:R-:W-:-:S02]  /*0350*/  FSETP.GT.AND P5, PT, R24, R21, PT ;  /* 0x000000151800720b */ /* 0x000fc40003fa4000 */
[----:B------:R-:W-:Y:S02]  /*0360*/  SEL R22, R22, 0xff800000, P2 ;  /* 0xff80000016167807 */ /* 0x000fe40001000000 */
[----:B------:R-:W-:Y:S02]  /*0370*/  SEL R27, R14, 0xff800000, P0 ;  /* 0xff8000000e1b7807 */ /* 0x000fe40000000000 */
[----:B------:R-:W-:Y:S02]  /*0380*/  FSETP.NAN.AND P3, PT, R5, R5, PT ;  /* 0x000000050500720b */ /* 0x000fe40003f68000 */
[----:B------:R-:W-:Y:S02]  /*0390*/  FSETP.GT.AND P4, PT, R27, R22, PT ;  /* 0x000000161b00720b */ /* 0x000fe40003f84000 */
[----:B------:R-:W-:Y:S02]  /*03a0*/  SEL R15, R15, 0xff800000, P0 ;  /* 0xff8000000f0f7807 */ /* 0x000fe40000000000 */
[----:B------:R-:W-:-:S02]  /*03b0*/  @!P6 SEL R5, R5, R20, P3 ;  /* 0x000000140505e207 */ /* 0x000fc40001800000 */
[C---:B------:R-:W-:Y:S02]  /*03c0*/  FSETP.NAN.AND P3, PT, R24.reuse, R24, PT ;  /* 0x000000181800720b */ /* 0x040fe40003f68000 */
[----:B------:R-:W-:Y:S02]  /*03d0*/  P2R R12, PR, RZ, 0x10 ;  /* 0x00000010ff0c7803 */ /* 0x000fe40000000000 */
[----:B------:R-:W-:Y:S02]  /*03e0*/  @!P5 SEL R24, R24, R21, P3 ;  /* 0x000000151818d207 */ /* 0x000fe40001800000 */
[----:B------:R-:W-:Y:S02]  /*03f0*/  CS2R R20, SRZ ;  /* 0x0000000000147805 */ /* 0x000fe4000001ff00 */
[----:B------:R-:W-:Y:S01]  /*0400*/  FSETP.NAN.AND P3, PT, R27, R27, PT ;  /* 0x0000001b1b00720b */ /* 0x000fe20003f68000 */
[----:B------:R-:W-:Y:S01]  /*0410*/  VIADD R36, R4, 0xfffffc00 ;  /* 0xfffffc0004247836 */ /* 0x000fe20000000000 */
[----:B------:R-:W-:-:S02]  /*0420*/  ISETP.GT.AND P1, PT, R34, -0x1, P1 ;  /* 0xffffffff2200780c */ /* 0x000fc40000f24270 */
[----:B------:R-:W-:Y:S02]  /*0430*/  @!P4 SEL R27, R27, R22, P3 ;  /* 0x000000161b1bc207 */ /* 0x000fe40001800000 */
[----:B------:R-:W-:Y:S01]  /*0440*/  IADD3 R3, P3, R10, R4, RZ ;  /* 0x000000040a037210 */ /* 0x000fe20007f7e0ff */
[----:B------:R-:W-:Y:S01]  /*0450*/  IMAD.IADD R45, R10, 0x1, R25 ;  /* 0x000000010a2d7824 */ /* 0x000fe200078e0219 */
[----:B------:R-:W-:Y:S02]  /*0460*/  LOP3.LUT R33, R34, R33, RZ, 0xfc, !PT ;  /* 0x0000002122217212 */ /* 0x000fe400078efcff */
[----:B------:R-:W-:Y:S02]  /*0470*/  LEA.HI.X.SX32 R6, R10, R2, 0x1, P3 ;  /* 0x000000020a067211 */ /* 0x000fe400018f0eff */
[----:B------:R-:W-:Y:S01]  /*0480*/  LEA R16, P3, R3, UR4, 0x2 ;  /* 0x0000000403107c11 */ /* 0x000fe2000f8610ff */
[----:B------:R-:W-:Y:S01]  /*0490*/  VIADD R60, R4, 0xfc00 ;  /* 0x0000fc00043c7836 */ /* 0x000fe20000000000 */
[----:B------:R-:W-:-:S02]  /*04a0*/  P2R R13, PR, RZ, 0x40 ;  /* 0x00000040ff0d7803 */ /* 0x000fc40000000000 */
[----:B------:R-:W-:Y:S02]  /*04b0*/  LEA.HI.X R17, R3, UR5, R6, 0x2, P3 ;  /* 0x0000000503117c11 */ /* 0x000fe400098f1406 */
[----:B------:R-:W-:Y:S02]  /*04c0*/  IADD3 R3, P3, R11, R4, RZ ;  /* 0x000000040b037210 */ /* 0x000fe40007f7e0ff */
[----:B------:R-:W-:Y:S02]  /*04d0*/  SEL R6, R23, 0xff800000, P2 ;  /* 0xff80000017067807 */ /* 0x000fe40001000000 */
[----:B------:R-:W-:Y:S02]  /*04e0*/  CS2R R22, SRZ ;  /* 0x0000000000167805 */ /* 0x000fe4000001ff00 */
[----:B------:R-:W-:Y:S02]  /*04f0*/  LEA.HI.X.SX32 R2, R11, R2, 0x1, P3 ;  /* 0x000000020b027211 */ /* 0x000fe400018f0eff */
[----:B------:R-:W-:-:S02]  /*0500*/  LEA R28, P3, R3, UR4, 0x2 ;  /* 0x00000004031c7c11 */ /* 0x000fc4000f8610ff */
[----:B------:R-:W-:Y:S02]  /*0510*/  FSETP.GT.AND P4, PT, R15, R6, PT ;  /* 0x000000060f00720b */ /* 0x000fe40003f84000 */
[----:B------:R-:W-:Y:S01]  /*0520*/  LEA.HI.X R29, R3, UR5, R2, 0x2, P3 ;  /* 0x00000005031d7c11 */ /* 0x000fe200098f1402 */
[----:B------:R-:W-:Y:S01]  /*0530*/  IMAD.IADD R3, R11, 0x1, R30 ;  /* 0x000000010b037824 */ /* 0x000fe200078e021e */
[----:B------:R-:W-:Y:S02]  /*0540*/  FSETP.NAN.AND P3, PT, R15, R15, PT ;  /* 0x0000000f0f00720b */ /* 0x000fe40003f68000 */
[----:B------:R-:W-:Y:S01]  /*0550*/  P2R R14, PR, RZ, 0x10 ;  /* 0x00000010ff0e7803 */ /* 0x000fe20000000000 */
[----:B------:R-:W-:Y:S01]  /*0560*/  IMAD.WIDE R2, R3, 0x4, R18 ;  /* 0x0000000403027825 */ /* 0x000fe200078e0212 */
[----:B------:R-:W-:-:S04]  /*0570*/  P2R R9, PR, RZ, 0x20 ;  /* 0x00000020ff097803 */ /* 0x000fc80000000000 */
[----:B------:R-:W2:Y:S01]  /*0580*/  @P0 LDG.E.128 R20, desc[UR6][R2.64] ;  /* 0x0000000602140981 */ /* 0x000ea2000c1e1d00 */
[----:B------:R-:W-:Y:S01]  /*0590*/  @!P4 SEL R15, R15, R6, P3 ;  /* 0x000000060f0fc207 */ /* 0x000fe20001800000 */
[----:B------:R-:W-:-:S04]  /*05a0*/  IMAD.IADD R43, R11, 0x1, R36 ;  /* 0x000000010b2b7824 */ /* 0x000fc800078e0224 */
[----:B------:R-:W-:Y:S01]  /*05b0*/  IMAD.WIDE R42, R43, 0x4, R18 ;  /* 0x000000042b2a7825 */ /* 0x000fe200078e0212 */
[----:B--2---:R-:W-:-:S04]  /*05c0*/  SEL R32, R22, 0xff800000, P0 ;  /* 0xff80000016207807 */ /* 0x004fc80000000000 */
[-C--:B------:R-:W-:Y:S02]  /*05d0*/  FSETP.NAN.AND P3, PT, R32, R32.reuse, PT ;  /* 0x000000202000720b */ /* 0x080fe40003f68000 */
[----:B------:R-:W-:Y:S02]  /*05e0*/  FSETP.GEU.AND P4, PT, R27, R32, PT ;  /* 0x000000201b00720b */ /* 0x000fe40003f8e000 */
[----:B------:R-:W-:Y:S02]  /*05f0*/  SEL R8, R20, 0xff800000, P0 ;  /* 0xff80000014087807 */ /* 0x000fe40000000000 */
[----:B------:R-:W-:Y:S02]  /*0600*/  SEL R31, R23, 0xff800000, P0 ;  /* 0xff800000171f7807 */ /* 0x000fe40000000000 */
[----:B------:R-:W-:-:S05]  /*0610*/  CS2R R22, SRZ ;  /* 0x0000000000167805 */ /* 0x000fca000001ff00 */
[----:B------:R-:W-:Y:S02]  /*0620*/  @!P3 SEL R32, R32, R27, !P4 ;  /* 0x0000001b2020b207 */ /* 0x000fe40006000000 */
[----:B------:R-:W-:Y:S02]  /*0630*/  SEL R27, R21, 0xff800000, P0 ;  /* 0xff800000151b7807 */ /* 0x000fe40000000000 */
[----:B------:R-:W-:-:S06]  /*0640*/  CS2R R20, SRZ ;  /* 0x0000000000147805 */ /* 0x000fcc000001ff00 */
[----:B------:R-:W2:Y:S01]  /*0650*/  @P1 LDG.E.128 R20, desc[UR6][R42.64] ;  /* 0x000000062a141981 */ /* 0x000ea2000c1e1d00 */
[-C--:B------:R-:W-:Y:S02]  /*0660*/  FSETP.NAN.AND P3, PT, R27, R27.reuse, PT ;  /* 0x0000001b1b00720b */ /* 0x080fe40003f68000 */
[----:B------:R-:W-:Y:S02]  /*0670*/  P2R R6, PR, RZ, 0x10 ;  /* 0x00000010ff067803 */ /* 0x000fe40000000000 */
[----:B------:R-:W-:-:S09]  /*0680*/  FSETP.GEU.AND P4, PT, R24, R27, PT ;  /* 0x0000001b1800720b */ /* 0x000fd20003f8e000 */
[----:B------:R-:W-:Y:S02]  /*0690*/  @!P3 SEL R27, R27, R24, !P4 ;  /* 0x000000181b1bb207 */ /* 0x000fe40006000000 */
        /* <DEDUP_REMOVED lines=8> */
[----:B------:R-:W-:Y:S02]  /*0720*/  P2R R5, PR, RZ, 0x10 ;  /* 0x00000010ff057803 */ /* 0x000fe40000000000 */
[----:B--2---:R-:W-:-:S04]  /*0730*/  SEL R40, R20, 0xff800000, P1 ;  /* 0xff80000014287807 */ /* 0x004fc80000800000 */
[-C--:B------:R-:W-:Y:S02]  /*0740*/  FSETP.NAN.AND P3, PT, R40, R40.reuse, PT ;  /* 0x000000282800720b */ /* 0x080fe40003f68000 */
[----:B------:R-:W-:Y:S02]  /*0750*/  FSETP.GEU.AND P4, PT, R8, R40, PT ;  /* 0x000000280800720b */ /* 0x000fe40003f8e000 */
[----:B------:R-:W-:-:S09]  /*0760*/  SEL R38, R21, 0xff800000, P1 ;  /* 0xff80000015267807 */ /* 0x000fd20000800000 */
[----:B------:R-:W-:Y:S02]  /*0770*/  @!P3 SEL R40, R40, R8, !P4 ;  /* 0x000000082828b207 */ /* 0x000fe40006000000 */
[-C--:B------:R-:W-:Y:S02]  /*0780*/  FSETP.NAN.AND P3, PT, R38, R38.reuse, PT ;  /* 0x000000262600720b */ /* 0x080fe40003f68000 */
[----:B------:R-:W-:Y:S02]  /*0790*/  P2R R7, PR, RZ, 0x10 ;  /* 0x00000010ff077803 */ /* 0x000fe40000000000 */
[----:B------:R-:W-:Y:S02]  /*07a0*/  FSETP.GEU.AND P4, PT, R27, R38, PT ;  /* 0x000000261b00720b */ /* 0x000fe40003f8e000 */
[----:B------:R-:W-:Y:S02]  /*07b0*/  CS2R R20, SRZ ;  /* 0x0000000000147805 */ /* 0x000fe4000001ff00 */
[----:B------:R-:W-:-:S02]  /*07c0*/  SEL R41, R22, 0xff800000, P1 ;  /* 0xff80000016297807 */ /* 0x000fc40000800000 */
[----:B------:R-:W-:Y:S02]  /*07d0*/  SEL R42, R23, 0xff800000, P1 ;  /* 0xff800000172a7807 */ /* 0x000fe40000800000 */
[----:B------:R-:W-:Y:S02]  /*07e0*/  CS2R R22, SRZ ;  /* 0x0000000000167805 */ /* 0x000fe4000001ff00 */
[----:B------:R-:W-:Y:S01]  /*07f0*/  @!P3 SEL R38, R38, R27, !P4 ;  /* 0x0000001b2626b207 */ /* 0x000fe20006000000 */
[----:B------:R-:W-:-:S04]  /*0800*/  IMAD.IADD R27, R10, 0x1, R26 ;  /* 0x000000010a1b7824 */ /* 0x000fc800078e021a */
[----:B------:R-:W-:-:S05]  /*0810*/  IMAD.WIDE R26, R27, 0x4, R18 ;  /* 0x000000041b1a7825 */ /* 0x000fca00078e0212 */
[----:B------:R-:W2:Y:S01]  /*0820*/  @P2 LDG.E.128 R20, desc[UR6][R26.64] ;  /* 0x000000061a142981 */ /* 0x000ea2000c1e1d00 */
[-C--:B------:R-:W-:Y:S02]  /*0830*/  FSETP.NAN.AND P3, PT, R41, R41.reuse, PT ;  /* 0x000000292900720b */ /* 0x080fe40003f68000 */
[----:B------:R-:W-:Y:S02]  /*0840*/  P2R R8, PR, RZ, 0x10 ;  /* 0x00000010ff087803 */ /* 0x000fe40000000000 */
[----:B------:R-:W-:-:S09]  /*0850*/  FSETP.GEU.AND P4, PT, R32, R41, PT ;  /* 0x000000292000720b */ /* 0x000fd20003f8e000 */
[----:B------:R-:W-:Y:S02]  /*0860*/  @!P3 SEL R41, R41, R32, !P4 ;  /* 0x000000202929b207 */ /* 0x000fe40006000000 */
[-C--:B------:R-:W-:Y:S02]  /*0870*/  FSETP.NAN.AND P3, PT, R42, R42.reuse, PT ;  /* 0x0000002a2a00720b */ /* 0x080fe40003f68000 */
[----:B------:R-:W-:Y:S02]  /*0880*/  P2R R15, PR, RZ, 0x10 ;  /* 0x00000010ff0f7803 */ /* 0x000fe40000000000 */
[----:B------:R-:W-:Y:S01]  /*0890*/  FSETP.GEU.AND P4, PT, R31, R42, PT ;  /* 0x0000002a1f00720b */ /* 0x000fe20003f8e000 */
[----:B------:R-:W-:-:S08]  /*08a0*/  IMAD.WIDE R44, R45, 0x4, R18 ;  /* 0x000000042d2c7825 */ /* 0x000fd000078e0212 */
[----:B------:R-:W-:Y:S02]  /*08b0*/  @!P3 SEL R42, R42, R31, !P4 ;  /* 0x0000001f2a2ab207 */ /* 0x000fe40006000000 */
[----:B--2---:R-:W-:Y:S02]  /*08c0*/  SEL R31, R20, 0xff800000, P2 ;  /* 0xff800000141f7807 */ /* 0x004fe40001000000 */
[----:B------:R-:W-:Y:S02]  /*08d0*/  SEL R32, R21, 0xff800000, P2 ;  /* 0xff80000015207807 */ /* 0x000fe40001000000 */
[----:B------:R-:W-:Y:S02]  /*08e0*/  CS2R R20, SRZ ;  /* 0x0000000000147805 */ /* 0x000fe4000001ff00 */
[----:B------:R-:W-:Y:S02]  /*08f0*/  SEL R37, R22, 0xff800000, P2 ;  /* 0xff80000016257807 */ /* 0x000fe40001000000 */
[----:B------:R-:W-:-:S02]  /*0900*/  SEL R39, R23, 0xff800000, P2 ;  /* 0xff80000017277807 */ /* 0x000fc40001000000 */
[----:B------:R-:W-:-:S06]  /*0910*/  CS2R R22, SRZ ;  /* 0x0000000000167805 */ /* 0x000fcc000001ff00 */
[----:B------:R-:W2:Y:S01]  /*0920*/  @P0 LDG.E.128 R20, desc[UR6][R44.64] ;  /* 0x000000062c140981 */ /* 0x000ea2000c1e1d00 */
[----:B------:R-:W-:Y:S02]  /*0930*/  P2R R24, PR, RZ, 0x10 ;  /* 0x00000010ff187803 */ /* 0x000fe40000000000 */
[----:B--2---:R-:W-:-:S04]  /*0940*/  SEL R46, R20, 0xff800000, P0 ;  /* 0xff800000142e7807 */ /* 0x004fc80000000000 */
[C---:B------:R-:W-:Y:S02]  /*0950*/  FSETP.GT.AND P4, PT, R46.reuse, R31, PT ;  /* 0x0000001f2e00720b */ /* 0x040fe40003f84000 */
[----:B------:R-:W-:Y:S02]  /*0960*/  FSETP.NAN.AND P2, PT, R46, R46, PT ;  /* 0x0000002e2e00720b */ /* 0x000fe40003f48000 */
[----:B------:R-:W-:Y:S02]  /*0970*/  SEL R35, R21, 0xff800000, P0 ;  /* 0xff80000015237807 */ /* 0x000fe40000000000 */
[----:B------:R-:W-:Y:S02]  /*0980*/  CS2R R20, SRZ ;  /* 0x0000000000147805 */ /* 0x000fe4000001ff00 */
[----:B------:R-:W-:Y:S02]  /*0990*/  SEL R48, R22, 0xff800000, P0 ;  /* 0xff80000016307807 */ /* 0x000fe40000000000 */
[----:B------:R-:W-:-:S02]  /*09a0*/  SEL R44, R23, 0xff800000, P0 ;  /* 0xff800000172c7807 */ /* 0x000fc40000000000 */
[----:B------:R-:W-:Y:S02]  /*09b0*/  CS2R R22, SRZ ;  /* 0x0000000000167805 */ /* 0x000fe4000001ff00 */
[----:B------:R-:W-:Y:S01]  /*09c0*/  @!P4 SEL R46, R46, R31, P2 ;  /* 0x0000001f2e2ec207 */ /* 0x000fe20001000000 */
[----:B------:R-:W-:-:S04]  /*09d0*/  IMAD.IADD R31, R10, 0x1, R30 ;  /* 0x000000010a1f7824 */ /* 0x000fc800078e021e */
[----:B------:R-:W-:-:S05]  /*09e0*/  IMAD.WIDE R30, R31, 0x4, R18 ;  /* 0x000000041f1e7825 */ /* 0x000fca00078e0212 */
[----:B------:R-:W2:Y:S01]  /*09f0*/  @P0 LDG.E.128 R20, desc[UR6][R30.64] ;  /* 0x000000061e140981 */ /* 0x000ea2000c1e1d00 */
[C---:B------:R-:W-:Y:S02]  /*0a00*/  FSETP.GT.AND P3, PT, R35.reuse, R32, PT ;  /* 0x000000202300720b */ /* 0x040fe40003f64000 */
[----:B------:R-:W-:Y:S02]  /*0a10*/  FSETP.NAN.AND P2, PT, R35, R35, PT ;  /* 0x000000232300720b */ /* 0x000fe40003f48000 */
[----:B------:R-:W-:-:S09]  /*0a20*/  P2R R26, PR, RZ, 0x8 ;  /* 0x00000008ff1a7803 */ /* 0x000fd20000000000 */
[----:B------:R-:W-:Y:S02]  /*0a30*/  @!P3 SEL R35, R35, R32, P2 ;  /* 0x000000202323b207 */ /* 0x000fe40001000000 */
        /* <DEDUP_REMOVED lines=8> */
[----:B--2---:R-:W-:Y:S02]  /*0ac0*/  SEL R53, R23, 0xff800000, P0 ;  /* 0xff80000017357807 */ /* 0x004fe40000000000 */
[----:B------:R-:W-:Y:S02]  /*0ad0*/  SEL R55, R20, 0xff800000, P0 ;  /* 0xff80000014377807 */ /* 0x000fe40000000000 */
[----:B------:R-:W-:Y:S02]  /*0ae0*/  SEL R56, R21, 0xff800000, P0 ;  /* 0xff80000015387807 */ /* 0x000fe40000000000 */
[----:B------:R-:W-:Y:S02]  /*0af0*/  SEL R59, R22, 0xff800000, P0 ;  /* 0xff800000163b7807 */ /* 0x000fe40000000000 */
[----:B------:R-:W-:-:S02]  /*0b00*/  FSETP.NAN.AND P0, PT, R53, R53, PT ;  /* 0x000000353500720b */ /* 0x000fc40003f08000 */
[----:B------:R-:W-:-:S11]  /*0b10*/  FSETP.GEU.AND P3, PT, R44, R53, PT ;  /* 0x000000352c00720b */ /* 0x000fd60003f6e000 */
[----:B------:R-:W-:Y:S02]  /*0b20*/  @!P0 SEL R53, R53, R44, !P3 ;  /* 0x0000002c35358207 */ /* 0x000fe40005800000 */
[-C--:B------:R-:W-:Y:S02]  /*0b30*/  FSETP.NAN.AND P0, PT, R59, R59.reuse, PT ;  /* 0x0000003b3b00720b */ /* 0x080fe40003f08000 */
[----:B------:R-:W-:-:S11]  /*0b40*/  FSETP.GEU.AND P2, PT, R48, R59, PT ;  /* 0x0000003b3000720b */ /* 0x000fd60003f4e000 */
[----:B------:R-:W-:Y:S02]  /*0b50*/  @!P0 SEL R59, R59, R48, !P2 ;  /* 0x000000303b3b8207 */ /* 0x000fe40005000000 */
[-C--:B------:R-:W-:Y:S02]  /*0b60*/  FSETP.NAN.AND P0, PT, R56, R56.reuse, PT ;  /* 0x000000383800720b */ /* 0x080fe40003f08000 */
[----:B------:R-:W-:Y:S02]  /*0b70*/  P2R R37, PR, RZ, 0x4 ;  /* 0x00000004ff257803 */ /* 0x000fe40000000000 */
[----:B------:R-:W-:-:S09]  /*0b80*/  FSETP.GEU.AND P2, PT, R35, R56, PT ;  /* 0x000000382300720b */ /* 0x000fd20003f4e000 */
[----:B------:R-:W-:Y:S02]  /*0b90*/  @!P0 SEL R56, R56, R35, !P2 ;  /* 0x0000002338388207 */ /* 0x000fe40005000000 */
[-C--:B------:R-:W-:Y:S02]  /*0ba0*/  FSETP.NAN.AND P0, PT, R55, R55.reuse, PT ;  /* 0x000000373700720b */ /* 0x080fe40003f08000 */
[----:B------:R-:W-:Y:S02]  /*0bb0*/  P2R R39, PR, RZ, 0x4 ;  /* 0x00000004ff277803 */ /* 0x000fe40000000000 */
[----:B------:R-:W-:Y:S01]  /*0bc0*/  FSETP.GEU.AND P2, PT, R46, R55, PT ;  /* 0x000000372e00720b */ /* 0x000fe20003f4e000 */
[----:B------:R-:W-:-:S08]  /*0bd0*/  IMAD.IADD R35, R11, 0x1, R4 ;  /* 0x000000010b237824 */ /* 0x000fd000078e0204 */
[----:B------:R-:W-:Y:S02]  /*0be0*/  @!P0 SEL R55, R55, R46, !P2 ;  /* 0x0000002e37378207 */ /* 0x000fe40005000000 */
[----:B------:R-:W-:Y:S02]  /*0bf0*/  ISETP.GT.AND P0, PT, R33, -0x1, PT ;  /* 0xffffffff2100780c */ /* 0x000fe40003f04270 */
[----:B------:R-:W-:Y:S02]  /*0c00*/  CS2R R20, SRZ ;  /* 0x0000000000147805 */ /* 0x000fe4000001ff00 */
[----:B------:R-:W-:Y:S01]  /*0c10*/  CS2R R22, SRZ ;  /* 0x0000000000167805 */ /* 0x000fe2000001ff00 */
[----:B------:R-:W-:-:S08]  /*0c20*/  IMAD.WIDE R34, R35, 0x4, R18 ;  /* 0x0000000423227825 */ /* 0x000fd000078e0212 */
[----:B------:R-:W2:Y:S01]  /*0c30*/  @P0 LDG.E.128 R20, desc[UR6][R34.64] ;  /* 0x0000000622140981 */ /* 0x000ea2000c1e1d00 */
[----:B------:R-:W-:Y:S02]  /*0c40*/  P2R R31, PR, RZ, 0x4 ;  /* 0x00000004ff1f7803 */ /* 0x000fe40000000000 */
[----:B------:R-:W-:Y:S02]  /*0c50*/  P2R R30, PR, RZ, 0x8 ;  /* 0x00000008ff1e7803 */ /* 0x000fe40000000000 */
[----:B--2---:R-:W-:-:S04]  /*0c60*/  SEL R45, R23, 0xff800000, P0 ;  /* 0xff800000172d7807 */ /* 0x004fc80000000000 */
[-C--:B------:R-:W-:Y:S02]  /*0c70*/  FSETP.NAN.AND P2, PT, R45, R45.reuse, PT ;  /* 0x0000002d2d00720b */ /* 0x080fe40003f48000 */
[----:B------:R-:W-:-:S11]  /*0c80*/  FSETP.GEU.AND P3, PT, R42, R45, PT ;  /* 0x0000002d2a00720b */ /* 0x000fd60003f6e000 */
[----:B------:R-:W-:Y:S02]  /*0c90*/  @!P2 SEL R45, R45, R42, !P3 ;  /* 0x0000002a2d2da207 */ /* 0x000fe40005800000 */
[----:B------:R-:W-:-:S04]  /*0ca0*/  SEL R42, R22, 0xff800000, P0 ;  /* 0xff800000162a7807 */ /* 0x000fc80000000000 */
[-C--:B------:R-:W-:Y:S02]  /*0cb0*/  FSETP.NAN.AND P2, PT, R42, R42.reuse, PT ;  /* 0x0000002a2a00720b */ /* 0x080fe40003f48000 */
[----:B------:R-:W-:Y:S02]  /*0cc0*/  P2R R33, PR, RZ, 0x8 ;  /* 0x00000008ff217803 */ /* 0x000fe40000000000 */
[----:B------:R-:W-:Y:S02]  /*0cd0*/  FSETP.GEU.AND P3, PT, R41, R42, PT ;  /* 0x0000002a2900720b */ /* 0x000fe40003f6e000 */
[----:B------:R-:W-:Y:S02]  /*0ce0*/  CS2R R22, SRZ ;  /* 0x0000000000167805 */ /* 0x000fe4000001ff00 */
[----:B------:R-:W-:-:S05]  /*0cf0*/  SEL R43, R21, 0xff800000, P0 ;  /* 0xff800000152b7807 */ /* 0x000fca0000000000 */
[----:B------:R-:W-:Y:S02]  /*0d00*/  @!P2 SEL R42, R42, R41, !P3 ;  /* 0x000000292a2aa207 */ /* 0x000fe40005800000 */
[----:B------:R-:W-:Y:S02]  /*0d10*/  SEL R41, R20, 0xff800000, P0 ;  /* 0xff80000014297807 */ /* 0x000fe40000000000 */
[----:B------:R-:W-:-:S06]  /*0d20*/  CS2R R20, SRZ ;  /* 0x0000000000147805 */ /* 0x000fcc000001ff00 */
[----:B------:R1:W2:Y:S01]  /*0d30*/  @P0 LDG.E.128 R20, desc[UR6][R28.64+0x1000] ;  /* 0x001000061c140981 */ /* 0x0002a2000c1e1d00 */
        /* <DEDUP_REMOVED lines=8> */
[----:B------:R-:W-:Y:S01]  /*0dc0*/  P2R R38, PR, RZ, 0x8 ;  /* 0x00000008ff267803 */ /* 0x000fe20000000000 */
[----:B-1----:R-:W-:-:S04]  /*0dd0*/  IMAD.IADD R29, R11, 0x1, R60 ;  /* 0x000000010b1d7824 */ /* 0x002fc800078e023c */
[----:B------:R-:W-:Y:S01]  /*0de0*/  IMAD.WIDE R28, R29, 0x4, R18 ;  /* 0x000000041d1c7825 */ /* 0x000fe200078e0212 */
        /* <DEDUP_REMOVED lines=8> */
[----:B------:R-:W-:-:S07]  /*0e70*/  SEL R47, R22, 0xff800000, P0 ;  /* 0xff800000162f7807 */ /* 0x000fce0000000000 */
[----:B------:R-:W-:Y:S02]  /*0e80*/  @!P2 SEL R52, R52, R43, !P3 ;  /* 0x0000002b3434a207 */ /* 0x000fe40005800000 */
[-C--:B------:R-:W-:Y:S02]  /*0e90*/  FSETP.NAN.AND P2, PT, R47, R47.reuse, PT ;  /* 0x0000002f2f00720b */ /* 0x080fe40003f48000 */
[----:B------:R-:W-:Y:S02]  /*0ea0*/  P2R R41, PR, RZ, 0x8 ;  /* 0x00000008ff297803 */ /* 0x000fe40000000000 */
[----:B------:R-:W-:Y:S02]  /*0eb0*/  FSETP.GEU.AND P3, PT, R42, R47, PT ;  /* 0x0000002f2a00720b */ /* 0x000fe40003f6e000 */
[----:B------:R-:W-:-:S07]  /*0ec0*/  CS2R R20, SRZ ;  /* 0x0000000000147805 */ /* 0x000fce000001ff00 */
[----:B------:R-:W-:Y:S02]  /*0ed0*/  @!P2 SEL R47, R47, R42, !P3 ;  /* 0x0000002a2f2fa207 */ /* 0x000fe40005800000 */
[----:B------:R-:W-:Y:S02]  /*0ee0*/  SEL R42, R23, 0xff800000, P0 ;  /* 0xff800000172a7807 */ /* 0x000fe40000000000 */
[----:B------:R-:W-:-:S06]  /*0ef0*/  CS2R R22, SRZ ;  /* 0x0000000000167805 */ /* 0x000fcc000001ff00 */
[----:B------:R-:W2:Y:S01]  /*0f00*/  @P1 LDG.E.128 R20, desc[UR6][R28.64] ;  /* 0x000000061c141981 */ /* 0x000ea2000c1e1d00 */
[-C--:B------:R-:W-:Y:S02]  /*0f10*/  FSETP.NAN.AND P2, PT, R42, R42.reuse, PT ;  /* 0x0000002a2a00720b */ /* 0x080fe40003f48000 */
[----:B------:R-:W-:Y:S02]  /*0f20*/  P2R R43, PR, RZ, 0x8 ;  /* 0x00000008ff2b7803 */ /* 0x000fe40000000000 */
[----:B------:R-:W-:-:S09]  /*0f30*/  FSETP.GEU.AND P3, PT, R45, R42, PT ;  /* 0x0000002a2d00720b */ /* 0x000fd20003f6e000 */
[----:B------:R-:W-:Y:S01]  /*0f40*/  @!P2 SEL R42, R42, R45, !P3 ;  /* 0x0000002d2a2aa207 */ /* 0x000fe20005800000 */
[----:B------:R-:W-:Y:S01]  /*0f50*/  VIADD R58, R4, 0x10000 ;  /* 0x00010000043a7836 */ /* 0x000fe20000000000 */
[----:B------:R-:W-:-:S03]  /*0f60*/  P2R R46, PR, RZ, 0x8 ;  /* 0x00000008ff2e7803 */ /* 0x000fc60000000000 */
        /* <DEDUP_REMOVED lines=40> */
[----:B------:R-:W2:Y:S01]  /*11f0*/  @P1 LDG.E.128 R20, desc[UR6][R62.64] ;  /* 0x000000063e141981 */ /* 0x000ea2000c1e1d00 */
[----:B------:R-:W-:-:S04]  /*1200*/  IMAD.IADD R73, R10, 0x1, R60 ;  /* 0x000000010a497824 */ /* 0x000fc800078e023c */
[----:B------:R-:W-:Y:S01]  /*1210*/  IMAD.WIDE R72, R73, 0x4, R18 ;  /* 0x0000000449487825 */ /* 0x000fe200078e0212 */
        /* <DEDUP_REMOVED lines=9> */
[----:B--2---:R-:W-:Y:S02]  /*12b0*/  SEL R64, R20, 0xff800000, P1 ;  /* 0xff80000014407807 */ /* 0x004fe40000800000 */
[----:B------:R-:W-:Y:S02]  /*12c0*/  SEL R65, R21, 0xff800000, P1 ;  /* 0xff80000015417807 */ /* 0x000fe40000800000 */
[----:B------:R-:W-:Y:S02]  /*12d0*/  CS2R R20, SRZ ;  /* 0x0000000000147805 */ /* 0x000fe4000001ff00 */
[----:B------:R-:W-:-:S02]  /*12e0*/  SEL R66, R22, 0xff800000, P1 ;  /* 0xff80000016427807 */ /* 0x000fc40000800000 */
[----:B------:R-:W-:Y:S02]  /*12f0*/  SEL R68, R23, 0xff800000, P1 ;  /* 0xff80000017447807 */ /* 0x000fe40000800000 */
[----:B------:R-:W-:-:S06]  /*1300*/  CS2R R22, SRZ ;  /* 0x0000000000167805 */ /* 0x000fcc000001ff00 */
[----:B------:R-:W2:Y:S01]  /*1310*/  @P1 LDG.E.128 R20, desc[UR6][R72.64] ;  /* 0x0000000648141981 */ /* 0x000ea2000c1e1d00 */
        /* <DEDUP_REMOVED lines=14> */
[----:B------:R-:W-:-:S04]  /*1400*/  IMAD.IADD R71, R10, 0x1, R4 ;  /* 0x000000010a477824 */ /* 0x000fc800078e0204 */
[----:B------:R-:W-:-:S04]  /*1410*/  IMAD.WIDE R70, R71, 0x4, R18 ;  /* 0x0000000447467825 */ /* 0x000fc800078e0212 */
        /* <DEDUP_REMOVED lines=9> */
[----:B--2---:R-:W-:Y:S02]  /*14b0*/  SEL R69, R20, 0xff800000, P0 ;  /* 0xff80000014457807 */ /* 0x004fe40000000000 */
[----:B------:R-:W-:Y:S02]  /*14c0*/  SEL R72, R21, 0xff800000, P0 ;  /* 0xff80000015487807 */ /* 0x000fe40000000000 */
[----:B------:R-:W-:Y:S02]  /*14d0*/  CS2R R20, SRZ ;  /* 0x0000000000147805 */ /* 0x000fe4000001ff00 */
[----:B------:R-:W-:Y:S02]  /*14e0*/  SEL R67, R22, 0xff800000, P0 ;  /* 0xff80000016437807 */ /* 0x000fe40000000000 */
[----:B------:R-:W-:-:S02]  /*14f0*/  SEL R71, R23, 0xff800000, P0 ;  /* 0xff80000017477807 */ /* 0x000fc40000000000 */
[----:B------:R-:W-:-:S06]  /*1500*/  CS2R R22, SRZ ;  /* 0x0000000000167805 */ /* 0x000fcc000001ff00 */
[----:B------:R-:W2:Y:S01]  /*1510*/  @P0 LDG.E.128 R20, desc[UR6][R16.64+0x1000] ;  /* 0x0010000610140981 */ /* 0x000ea2000c1e1d00 */
[-C--:B------:R-:W-:Y:S02]  /*1520*/  FSETP.NAN.AND P1, PT, R69, R69.reuse, PT ;  /* 0x000000454500720b */ /* 0x080fe40003f28000 */
        /* <DEDUP_REMOVED lines=14> */
[----:B------:R-:W-:Y:S02]  /*1610*/  P2R R63, PR, RZ, 0x8 ;  /* 0x00000008ff3f7803 */ /* 0x000fe40000000000 */
[----:B------:R-:W-:Y:S02]  /*1620*/  FSETP.NAN.AND P3, PT, R62, R62, PT ;  /* 0x0000003e3e00720b */ /* 0x000fe40003f68000 */
[----:B------:R-:W-:Y:S01]  /*1630*/  P2R R25, PR, RZ, 0x10 ;  /* 0x00000010ff197803 */ /* 0x000fe20000000000 */
[----:B------:R-:W-:-:S04]  /*1640*/  IMAD.IADD R75, R10, 0x1, R58 ;  /* 0x000000010a4b7824 */ /* 0x000fc800078e023a */
        /* <DEDUP_REMOVED lines=18> */
[----:B------:R-:W-:-:S04]  /*1770*/  FSETP.GEU.AND P2, PT, R69, R20, PT ;  /* 0x000000144500720b */ /* 0x000fc80003f4e000 */
[----:B------:R-:W-:-:S05]  /*1780*/  P2R R70, PR, RZ, 0x4 ;  /* 0x00000004ff467803 */ /* 0x000fca0000000000 */
[----:B------:R-:W-:Y:S02]  /*1790*/  @!P1 SEL R20, R20, R69, !P2 ;  /* 0x0000004514149207 */ /* 0x000fe40005000000 */
[-C--:B------:R-:W-:Y:S02]  /*17a0*/  FSETP.NAN.AND P2, PT, R61, R61.reuse, PT ;  /* 0x0000003d3d00720b */ /* 0x080fe40003f48000 */
[----:B------:R-:W-:-:S11]  /*17b0*/  FSETP.GEU.AND P1, PT, R22, R61, PT ;  /* 0x0000003d1600720b */ /* 0x000fd60003f2e000 */
[----:B------:R-:W-:Y:S02]  /*17c0*/  @!P2 SEL R61, R61, R22, !P1 ;  /* 0x000000163d3da207 */ /* 0x000fe40004800000 */
[----:B------:R-:W-:-:S04]  /*17d0*/  FSETP.GEU.AND P2, PT, R23, R62, PT ;  /* 0x0000003e1700720b */ /* 0x000fc80003f4e000 */
[----:B------:R-:W-:Y:S02]  /*17e0*/  @!P3 SEL R62, R62, R23, !P2 ;  /* 0x000000173e3eb207 */ /* 0x000fe40005000000 */
[-C--:B------:R-:W-:Y:S02]  /*17f0*/  FSETP.NAN.AND P3, PT, R60, R60.reuse, PT ;  /* 0x0000003c3c00720b */ /* 0x080fe40003f68000 */
[----:B------:R-:W-:Y:S02]  /*1800*/  FSETP.GEU.AND P4, PT, R21, R60, PT ;  /* 0x0000003c1500720b */ /* 0x000fe40003f8e000 */
[----:B------:R-:W-:-:S09]  /*1810*/  P2R R68, PR, RZ, 0x2 ;  /* 0x00000002ff447803 */ /* 0x000fd20000000000 */
[----:B------:R-:W-:Y:S02]  /*1820*/  @!P3 SEL R60, R60, R21, !P4 ;  /* 0x000000153c3cb207 */ /* 0x000fe40006000000 */
[-C--:B------:R-:W-:Y:S02]  /*1830*/  FSETP.NAN.AND P3, PT, R53, R53.reuse, PT ;  /* 0x000000353500720b */ /* 0x080fe40003f68000 */
[----:B------:R-:W-:Y:S02]  /*1840*/  FSETP.GEU.AND P1, PT, R20, R53, PT ;  /* 0x000000351400720b */ /* 0x000fe40003f2e000 */
[----:B------:R-:W-:-:S09]  /*1850*/  CS2R R22, SRZ ;  /* 0x0000000000167805 */ /* 0x000fd2000001ff00 */
[----:B------:R-:W-:Y:S02]  /*1860*/  @!P3 SEL R53, R53, R20, !P1 ;  /* 0x000000143535b207 */ /* 0x000fe40004800000 */
[----:B------:R-:W-:-:S06]  /*1870*/  CS2R R20, SRZ ;  /* 0x0000000000147805 */ /* 0x000fcc000001ff00 */
[----:B------:R-:W2:Y:S01]  /*1880*/  @P0 LDG.E.128 R20, desc[UR6][R74.64] ;  /* 0x000000064a140981 */ /* 0x000ea2000c1e1d00 */
[----:B------:R-:W-:Y:S02]  /*1890*/  P2R R69, PR, RZ, 0x4 ;  /* 0x00000004ff457803 */ /* 0x000fe40000000000 */
[----:B------:R-:W-:-:S04]  /*18a0*/  ISETP.NE.AND P2, PT, R37, RZ, PT ;  /* 0x000000ff2500720c */ /* 0x000fc80003f45270 */
        /* <DEDUP_REMOVED lines=9> */
[----:B------:R-:W-:Y:S02]  /*1940*/  ISETP.NE.AND P2, PT, R14, RZ, PT ;  /* 0x000000ff0e00720c */ /* 0x000fe40003f45270 */
[----:B------:R-:W-:Y:S02]  /*1950*/  P2R R71, PR, RZ, 0x10 ;  /* 0x00000010ff477803 */ /* 0x000fe40000000000 */
[----:B------:R-:W-:Y:S02]  /*1960*/  P2R R14, PR, RZ, 0x4 ;  /* 0x00000004ff0e7803 */ /* 0x000fe40000000000 */
[----:B------:R-:W-:-:S04]  /*1970*/  ISETP.NE.AND P2, PT, R13, RZ, PT ;  /* 0x000000ff0d00720c */ /* 0x000fc80003f45270 */
[----:B------:R-:W-:Y:S02]  /*1980*/  P2R R13, PR, RZ, 0x4 ;  /* 0x00000004ff0d7803 */ /* 0x000fe40000000000 */
[----:B------:R-:W-:-:S04]  /*1990*/  ISETP.NE.AND P2, PT, R9, RZ, PT ;  /* 0x000000ff0900720c */ /* 0x000fc80003f45270 */
[----:B------:R-:W-:Y:S02]  /*19a0*/  P2R R9, PR, RZ, 0x4 ;  /* 0x00000004ff097803 */ /* 0x000fe40000000000 */
[----:B------:R-:W-:-:S04]  /*19b0*/  ISETP.NE.AND P2, PT, R12, RZ, PT ;  /* 0x000000ff0c00720c */ /* 0x000fc80003f45270 */
[----:B------:R-:W-:Y:S02]  /*19c0*/  P2R R12, PR, RZ, 0x4 ;  /* 0x00000004ff0c7803 */ /* 0x000fe40000000000 */
[----:B------:R-:W-:Y:S02]  /*19d0*/  P2R R58, PR, RZ, 0x1 ;  /* 0x00000001ff3a7803 */ /* 0x000fe40000000000 */
[----:B------:R-:W-:Y:S02]  /*19e0*/  P2R R72, PR, RZ, 0x2 ;  /* 0x00000002ff487803 */ /* 0x000fe40000000000 */
[----:B------:R-:W-:Y:S02]  /*19f0*/  ISETP.NE.AND P1, PT, R39, RZ, PT ;  /* 0x000000ff2700720c */ /* 0x000fe40003f25270 */
[----:B--2---:R-:W-:Y:S02]  /*1a00*/  SEL R20, R20, 0xff800000, P0 ;  /* 0xff80000014147807 */ /* 0x004fe40000000000 */
[----:B------:R-:W-:-:S02]  /*1a10*/  SEL R21, R21, 0xff800000, P0 ;  /* 0xff80000015157807 */ /* 0x000fc40000000000 */
[-C--:B------:R-:W-:Y:S02]  /*1a20*/  FSETP.NAN.AND P4, PT, R20, R20.reuse, PT ;  /* 0x000000141400720b */ /* 0x080fe40003f88000 */
[----:B------:R-:W-:Y:S02]  /*1a30*/  FSETP.NAN.AND P5, PT, R21, R21, PT ;  /* 0x000000151500720b */ /* 0x000fe40003fa8000 */
[----:B------:R-:W-:Y:S02]  /*1a40*/  SEL R22, R22, 0xff800000, P0 ;  /* 0xff80000016167807 */ /* 0x000fe40000000000 */
[----:B------:R-:W-:Y:S02]  /*1a50*/  FSETP.GEU.AND P3, PT, R53, R20, PT ;  /* 0x000000143500720b */ /* 0x000fe40003f6e000 */
[----:B------:R-:W-:Y:S02]  /*1a60*/  FSETP.NAN.AND P6, PT, R22, R22, PT ;  /* 0x000000161600720b */ /* 0x000fe40003fc8000 */
[----:B------:R-:W-:-:S03]  /*1a70*/  SEL R23, R23, 0xff800000, P0 ;  /* 0xff80000017177807 */ /* 0x000fc60000000000 */
[----:B------:R-:W-:Y:S02]  /*1a80*/  @!P4 SEL R20, R20, R53, !P3 ;  /* 0x000000351414c207 */ /* 0x000fe40005800000 */
[----:B------:R-:W-:Y:S02]  /*1a90*/  FSETP.GEU.AND P4, PT, R60, R21, PT ;  /* 0x000000153c00720b */ /* 0x000fe40003f8e000 */
[----:B------:R-:W-:Y:S02]  /*1aa0*/  FSETP.NAN.AND P2, PT, R23, R23, PT ;  /* 0x000000171700720b */ /* 0x000fe40003f48000 */
[----:B------:R-:W-:Y:S02]  /*1ab0*/  @!P5 SEL R21, R21, R60, !P4 ;  /* 0x0000003c1515d207 */ /* 0x000fe40006000000 */
[----:B------:R-:W-:-:S04]  /*1ac0*/  FSETP.GEU.AND P5, PT, R61, R22, PT ;  /* 0x000000163d00720b */ /* 0x000fc80003fae000 */
[----:B------:R-:W-:Y:S02]  /*1ad0*/  @!P6 SEL R22, R22, R61, !P5 ;  /* 0x0000003d1616e207 */ /* 0x000fe40006800000 */
[----:B------:R-:W-:-:S04]  /*1ae0*/  FSETP.GEU.AND P6, PT, R62, R23, PT ;  /* 0x000000173e00720b */ /* 0x000fc80003fce000 */
[----:B------:R-:W-:Y:S02]  /*1af0*/  @!P2 SEL R23, R23, R62, !P6 ;  /* 0x0000003e1717a207 */ /* 0x000fe40007000000 */
[----:B------:R-:W-:Y:S02]  /*1b00*/  ISETP.NE.AND P2, PT, R12, RZ, PT ;  /* 0x000000ff0c00720c */ /* 0x000fe40003f45270 */
[----:B------:R-:W-:Y:S02]  /*1b10*/  P2R R53, PR, RZ, 0x20 ;  /* 0x00000020ff357803 */ /* 0x000fe40000000000 */
[----:B------:R-:W-:Y:S02]  /*1b20*/  ISETP.NE.AND P5, PT, R3, RZ, PT ;  /* 0x000000ff0300720c */ /* 0x000fe40003fa5270 */
[----:B------:R-:W-:Y:S02]  /*1b30*/  SEL R3, RZ, 0x1, !P2 ;  /* 0x00000001ff037807 */ /* 0x000fe40005000000 */
[----:B------:R-:W-:-:S04]  /*1b40*/  ISETP.NE.AND P2, PT, R9, RZ, PT ;  /* 0x000000ff0900720c */ /* 0x000fc80003f45270 */
[----:B------:R-:W-:Y:S02]  /*1b50*/  SEL R12, RZ, 0x1, !P2 ;  /* 0x00000001ff0c7807 */ /* 0x000fe40005000000 */
[----:B------:R-:W-:Y:S02]  /*1b60*/  ISETP.NE.AND P2, PT, R13, RZ, PT ;  /* 0x000000ff0d00720c */ /* 0x000fe40003f45270 */
[----:B------:R-:W-:Y:S02]  /*1b70*/  ISETP.NE.AND P0, PT, R2, RZ, PT ;  /* 0x000000ff0200720c */ /* 0x000fe40003f05270 */
[----:B------:R-:W-:Y:S02]  /*1b80*/  SEL R2, RZ, 0x1, !P2 ;  /* 0x00000001ff027807 */ /* 0x000fe40005000000 */
[----:B------:R-:W-:Y:S02]  /*1b90*/  ISETP.NE.AND P2, PT, R14, RZ, PT ;  /* 0x000000ff0e00720c */ /* 0x000fe40003f45270 */
[----:B------:R-:W-:-:S02]  /*1ba0*/  P2R R39, PR, RZ, 0x8 ;  /* 0x00000008ff277803 */ /* 0x000fc40000000000 */
[----:B------:R-:W-:Y:S02]  /*1bb0*/  SEL R9, RZ, 0x1, !P2 ;  /* 0x00000001ff097807 */ /* 0x000fe40005000000 */
[----:B------:R-:W-:Y:S02]  /*1bc0*/  ISETP.NE.AND P2, PT, R32, RZ, PT ;  /* 0x000000ff2000720c */ /* 0x000fe40003f45270 */
[----:B------:R-:W-:Y:S02]  /*1bd0*/  ISETP.NE.AND P3, PT, R30, RZ, PT ;  /* 0x000000ff1e00720c */ /* 0x000fe40003f65270 */
[----:B------:R-:W-:Y:S02]  /*1be0*/  P2R R30, PR, RZ, 0x10 ;  /* 0x00000010ff1e7803 */ /* 0x000fe40000000000 */
[----:B------:R-:W-:Y:S02]  /*1bf0*/  ISETP.NE.AND P4, PT, R5, RZ, PT ;  /* 0x000000ff0500720c */ /* 0x000fe40003f85270 */
[----:B------:R-:W-:-:S02]  /*1c00*/  SEL R5, RZ, 0x1, !P2 ;  /* 0x00000001ff057807 */ /* 0x000fc40005000000 */
[----:B------:R-:W-:-:S04]  /*1c10*/  ISETP.NE.AND P2, PT, R27, RZ, PT ;  /* 0x000000ff1b00720c */ /* 0x000fc80003f45270 */
[----:B------:R-:W-:Y:S02]  /*1c20*/  SEL R13, RZ, 0x1, !P2 ;  /* 0x00000001ff0d7807 */ /* 0x000fe40005000000 */
[----:B------:R-:W-:Y:S02]  /*1c30*/  ISETP.NE.AND P2, PT, R26, RZ, PT ;  /* 0x000000ff1a00720c */ /* 0x000fe40003f45270 */
[----:B------:R-:W-:Y:S02]  /*1c40*/  P2R R60, PR, RZ, 0x40 ;  /* 0x00000040ff3c7803 */ /* 0x000fe40000000000 */
[----:B------:R-:W-:Y:S02]  /*1c50*/  ISETP.NE.AND P6, PT, R6, RZ, PT ;  /* 0x000000ff0600720c */ /* 0x000fe40003fc5270 */
[----:B------:R-:W-:Y:S02]  /*1c60*/  SEL R26, RZ, 0x1, !P2 ;  /* 0x00000001ff1a7807 */ /* 0x000fe40005000000 */
[----:B------:R-:W-:-:S02]  /*1c70*/  ISETP.NE.AND P2, PT, R25, RZ, PT ;  /* 0x000000ff1900720c */ /* 0x000fc40003f45270 */
[----:B------:R-:W-:Y:S02]  /*1c80*/  SEL R9, R9, 0x2, P4 ;  /* 0x0000000209097807 */ /* 0x000fe40002000000 */
[----:B------:R-:W-:Y:S02]  /*1c90*/  ISETP.NE.AND P4, PT, R8, RZ, PT ;  /* 0x000000ff0800720c */ /* 0x000fe40003f85270 */
[----:B------:R-:W-:Y:S02]  /*1ca0*/  SEL R3, R3, 0x2, P6 ;  /* 0x0000000203037807 */ /* 0x000fe40003000000 */
[----:B------:R-:W-:Y:S02]  /*1cb0*/  SEL R6, RZ, 0x1, !P2 ;  /* 0x00000001ff067807 */ /* 0x000fe40005000000 */
[----:B------:R-:W-:Y:S02]  /*1cc0*/  ISETP.NE.AND P6, PT, R16, RZ, PT ;  /* 0x000000ff1000720c */ /* 0x000fe40003fc5270 */
[----:B------:R-:W-:-:S02]  /*1cd0*/  ISETP.NE.AND P2, PT, R37, RZ, PT ;  /* 0x000000ff2500720c */ /* 0x000fc40003f45270 */
[----:B------:R-:W-:Y:S02]  /*1ce0*/  P2R R37, PR, RZ, 0x10 ;  /* 0x00000010ff257803 */ /* 0x000fe40000000000 */
[----:B------:R-:W-:Y:S02]  /*1cf0*/  ISETP.NE.AND P4, PT, R7, RZ, PT ;  /* 0x000000ff0700720c */ /* 0x000fe40003f85270 */
[----:B------:R-:W-:Y:S02]  /*1d00*/  P2R R7, PR, RZ, 0x40 ;  /* 0x00000040ff077803 */ /* 0x000fe40000000000 */
[----:B------:R-:W-:Y:S02]  /*1d10*/  ISETP.NE.AND P6, PT, R17, RZ, PT ;  /* 0x000000ff1100720c */ /* 0x000fe40003fc5270 */
[----:B------:R-:W-:Y:S02]  /*1d20*/  SEL R14, R2, 0x2, P5 ;  /* 0x00000002020e7807 */ /* 0x000fe40002800000 */
[----:B------:R-:W-:-:S02]  /*1d30*/  P2R R8, PR, RZ, 0x40 ;  /* 0x00000040ff087803 */ /* 0x000fc40000000000 */
[----:B------:R-:W-:Y:S02]  /*1d40*/  ISETP.NE.AND P6, PT, R67, RZ, PT ;  /* 0x000000ff4300720c */ /* 0x000fe40003fc5270 */
[----:B------:R-:W-:Y:S02]  /*1d50*/  SEL R2, R5, 0x2, P3 ;  /* 0x0000000205027807 */ /* 0x000fe40001800000 */
[----:B------:R-:W-:Y:S02]  /*1d60*/  ISETP.NE.AND P3, PT, R15, RZ, PT ;  /* 0x000000ff0f00720c */ /* 0x000fe40003f65270 */
        /* <DEDUP_REMOVED lines=8> */
[----:B------:R-:W-:Y:S02]  /*1df0*/  SEL R5, R13, 0x2, P2 ;  /* 0x000000020d057807 */ /* 0x000fe40001000000 */
[----:B------:R-:W-:Y:S02]  /*1e00*/  SEL R13, R26, 0x2, P1 ;  /* 0x000000021a0d7807 */ /* 0x000fe40000800000 */
[----:B------:R-:W-:Y:S02]  /*1e10*/  P2R R26, PR, RZ, 0x40 ;  /* 0x00000040ff1a7803 */ /* 0x000fe40000000000 */
[----:B------:R-:W-:-:S04]  /*1e20*/  ISETP.NE.AND P6, PT, R40, RZ, PT ;  /* 0x000000ff2800720c */ /* 0x000fc80003fc5270 */
[----:B------:R-:W-:Y:S02]  /*1e30*/  P2R R27, PR, RZ, 0x40 ;  /* 0x00000040ff1b7803 */ /* 0x000fe40000000000 */
[----:B------:R-:W-:Y:S02]  /*1e40*/  ISETP.NE.AND P6, PT, R63, RZ, PT ;  /* 0x000000ff3f00720c */ /* 0x000fe40003fc5270 */
[----:B------:R-:W-:Y:S02]  /*1e50*/  P2R R61, PR, RZ, 0x10 ;  /* 0x00000010ff3d7803 */ /* 0x000fe40000000000 */
        /* <DEDUP_REMOVED lines=27> */
[----:B------:R-:W-:-:S04]  /*2010*/  ISETP.NE.AND P6, PT, R33, RZ, PT ;  /* 0x000000ff2100720c */ /* 0x000fc80003fc5270 */
[----:B------:R-:W-:Y:S02]  /*2020*/  SEL R6, R6, 0x3, P6 ;  /* 0x0000000306067807 */ /* 0x000fe40003000000 */
[----:B------:R-:W-:-:S04]  /*2030*/  ISETP.NE.AND P6, PT, R43, RZ, PT ;  /* 0x000000ff2b00720c */ /* 0x000fc80003fc5270 */
[----:B------:R-:W-:Y:S02]  /*2040*/  SEL R13, R13, 0x3, P6 ;  /* 0x000000030d0d7807 */ /* 0x000fe40003000000 */
[----:B------:R-:W-:-:S04]  /*2050*/  ISETP.NE.AND P6, PT, R46, RZ, PT ;  /* 0x000000ff2e00720c */ /* 0x000fc80003fc5270 */
[----:B------:R-:W-:Y:S02]  /*2060*/  SEL R5, R5, 0x3, P6 ;  /* 0x0000000305057807 */ /* 0x000fe40003000000 */
[----:B------:R-:W-:Y:S02]  /*2070*/  ISETP.NE.AND P6, PT, R59, RZ, PT ;  /* 0x000000ff3b00720c */ /* 0x000fe40003fc5270 */
[----:B------:R-:W-:Y:S02]  /*2080*/  ISETP.NE.AND P4, PT, R61, RZ, PT ;  /* 0x000000ff3d00720c */ /* 0x000fe40003f85270 */
[----:B------:R-:W-:Y:S02]  /*2090*/  SEL R2, R2, 0x3, P6 ;  /* 0x0000000302027807 */ /* 0x000fe40003000000 */
[----:B------:R-:W-:Y:S02]  /*20a0*/  ISETP.NE.AND P6, PT, R62, RZ, PT ;  /* 0x000000ff3e00720c */ /* 0x000fe40003fc5270 */
[----:B------:R-:W-:-:S02]  /*20b0*/  SEL R14, R14, 0x3, P4 ;  /* 0x000000030e0e7807 */ /* 0x000fc40002000000 */
[----:B------:R-:W-:Y:S02]  /*20c0*/  SEL R9, R9, 0x4, P6 ;  /* 0x0000000409097807 */ /* 0x000fe40003000000 */
[----:B------:R-:W-:Y:S02]  /*20d0*/  SEL R3, R3, 0x3, P3 ;  /* 0x0000000303037807 */ /* 0x000fe40001800000 */
[----:B------:R-:W-:Y:S02]  /*20e0*/  ISETP.NE.AND P6, PT, R34, RZ, PT ;  /* 0x000000ff2200720c */ /* 0x000fe40003fc5270 */
[----:B------:R-:W-:Y:S02]  /*20f0*/  SEL R12, R12, 0x2, P0 ;  /* 0x000000020c0c7807 */ /* 0x000fe40000000000 */
[----:B------:R-:W-:Y:S02]  /*2100*/  ISETP.NE.AND P4, PT, R37, RZ, PT ;  /* 0x000000ff2500720c */ /* 0x000fe40003f85270 */
[----:B------:R-:W-:-:S02]  /*2110*/  SEL R3, R3, 0x4, P6 ;  /* 0x0000000403037807 */ /* 0x000fc40003000000 */
        /* <DEDUP_REMOVED lines=8> */
[----:B------:R-:W-:Y:S01]  /*21a0*/  ISETP.NE.AND P2, PT, R51, RZ, PT ;  /* 0x000000ff3300720c */ /* 0x000fe20003f45270 */
[----:B------:R-:W-:Y:S01]  /*21b0*/  VIADD R4, R4, 0x10400 ;  /* 0x0001040004047836 */ /* 0x000fe20000000000 */
[----:B------:R-:W-:Y:S01]  /*21c0*/  SEL R5, R5, 0x4, P6 ;  /* 0x0000000405057807 */ /* 0x000fe20003000000 */
[----:B------:R-:W1:Y:S01]  /*21d0*/  LDC.64 R40, c[0x0][0x240] ;  /* 0x00009000ff287b82 */ /* 0x000e620000000a00 */
[----:B------:R-:W-:-:S04]  /*21e0*/  ISETP.NE.AND P6, PT, R32, RZ, PT ;  /* 0x000000ff2000720c */ /* 0x000fc80003fc5270 */
[----:B------:R-:W-:Y:S02]  /*21f0*/  SEL R13, R13, 0x4, P6 ;  /* 0x000000040d0d7807 */ /* 0x000fe40003000000 */
        /* <DEDUP_REMOVED lines=18> */
[----:B------:R-:W-:-:S02]  /*2320*/  ISETP.NE.AND P0, PT, R48, RZ, PT ;  /* 0x000000ff3000720c */ /* 0x000fc40003f05270 */
[----:B------:R-:W-:Y:S02]  /*2330*/  SEL R14, R14, 0x6, P2 ;  /* 0x000000060e0e7807 */ /* 0x000fe40001000000 */
[----:B------:R-:W-:Y:S02]  /*2340*/  SEL R9, R9, 0x6, P1 ;  /* 0x0000000609097807 */ /* 0x000fe40000800000 */
[----:B------:R-:W-:Y:S02]  /*2350*/  SEL R2, R2, 0x5, P6 ;  /* 0x0000000502027807 */ /* 0x000fe40003000000 */
[----:B------:R-:W-:Y:S02]  /*2360*/  ISETP.NE.AND P2, PT, R69, RZ, PT ;  /* 0x000000ff4500720c */ /* 0x000fe40003f45270 */
[----:B------:R-:W-:Y:S02]  /*2370*/  ISETP.NE.AND P1, PT, R68, RZ, PT ;  /* 0x000000ff4400720c */ /* 0x000fe40003f25270 */
[----:B------:R-:W-:-:S02]  /*2380*/  SEL R27, R3, 0x6, P0 ;  /* 0x00000006031b7807 */ /* 0x000fc40000000000 */
[----:B------:R-:W-:Y:S02]  /*2390*/  ISETP.NE.AND P0, PT, R58, RZ, PT ;  /* 0x000000ff3a00720c */ /* 0x000fe40003f05270 */
[----:B------:R-:W-:Y:S02]  /*23a0*/  SEL R31, R2, 0x6, P2 ;  /* 0x00000006021f7807 */ /* 0x000fe40001000000 */
[----:B------:R-:W-:Y:S02]  /*23b0*/  SEL R32, R5, 0x6, P1 ;  /* 0x0000000605207807 */ /* 0x000fe40000800000 */
[----:B------:R-:W-:Y:S02]  /*23c0*/  ISETP.NE.AND P5, PT, R49, RZ, PT ;  /* 0x000000ff3100720c */ /* 0x000fe40003fa5270 */
[----:B------:R-:W-:Y:S02]  /*23d0*/  ISETP.NE.AND P4, PT, R71, RZ, PT ;  /* 0x000000ff4700720c */ /* 0x000fe40003f85270 */
[----:B------:R-:W-:-:S02]  /*23e0*/  ISETP.NE.AND P2, PT, R57, RZ, PT ;  /* 0x000000ff3900720c */ /* 0x000fc40003f45270 */
[----:B------:R-:W-:Y:S01]  /*23f0*/  ISETP.NE.AND P1, PT, R54, RZ, PT ;  /* 0x000000ff3600720c */ /* 0x000fe20003f25270 */
[----:B------:R-:W-:Y:S01]  /*2400*/  IMAD.IADD R25, R11, 0x1, R4 ;  /* 0x000000010b197824 */ /* 0x000fe200078e0204 */
[----:B------:R-:W-:Y:S02]  /*2410*/  SEL R26, R12, 0x6, P5 ;  /* 0x000000060c1a7807 */ /* 0x000fe40002800000 */
[----:B------:R-:W-:Y:S02]  /*2420*/  CS2R R16, SRZ ;  /* 0x0000000000107805 */ /* 0x000fe4000001ff00 */
[----:B------:R-:W-:Y:S02]  /*2430*/  SEL R7, R13, 0x6, P4 ;  /* 0x000000060d077807 */ /* 0x000fe40002000000 */
[----:B------:R-:W-:Y:S02]  /*2440*/  CS2R R12, SRZ ;  /* 0x00000000000c7805 */ /* 0x000fe4000001ff00 */
[----:B------:R-:W-:-:S02]  /*2450*/  SEL R35, R14, 0x7, P1 ;  /* 0x000000070e237807 */ /* 0x000fc40000800000 */
[----:B------:R-:W-:Y:S02]  /*2460*/  CS2R R14, SRZ ;  /* 0x00000000000e7805 */ /* 0x000fe4000001ff00 */
[----:B------:R-:W-:Y:S01]  /*2470*/  SEL R34, R9, 0x7, P2 ;  /* 0x0000000709227807 */ /* 0x000fe20001000000 */
[----:B------:R-:W-:Y:S01]  /*2480*/  IMAD.IADD R9, R10, 0x1, R4 ;  /* 0x000000010a097824 */ /* 0x000fe200078e0204 */
[----:B------:R-:W-:Y:S01]  /*2490*/  ISETP.NE.AND P3, PT, R72, RZ, PT ;  /* 0x000000ff4800720c */ /* 0x000fe20003f65270 */
[--C-:B------:R-:W-:Y:S01]  /*24a0*/  IMAD.WIDE R24, R25, 0x4, R18.reuse ;  /* 0x0000000419187825 */ /* 0x100fe200078e0212 */
[----:B------:R-:W-:Y:S01]  /*24b0*/  ISETP.NE.AND P6, PT, R60, RZ, PT ;  /* 0x000000ff3c00720c */ /* 0x000fe20003fc5270 */
[----:B------:R-:W2:Y:S02]  /*24c0*/  LDC.64 R54, c[0x0][0x230] ;  /* 0x00008c00ff367b82 */ /* 0x000ea40000000a00 */
[----:B------:R-:W-:Y:S01]  /*24d0*/  IMAD.WIDE R8, R9, 0x4, R18 ;  /* 0x0000000409087825 */ /* 0x000fe200078e0212 */
[----:B------:R-:W-:Y:S01]  /*24e0*/  CS2R R18, SRZ ;  /* 0x0000000000127805 */ /* 0x000fe2000001ff00 */
[----:B------:R-:W3:Y:S05]  /*24f0*/  @P0 LDG.E.128 R12, desc[UR6][R24.64] ;  /* 0x00000006180c0981 */ /* 0x000eea000c1e1d00 */
[----:B------:R-:W4:Y:S01]  /*2500*/  @P0 LDG.E.128 R16, desc[UR6][R8.64] ;  /* 0x0000000608100981 */ /* 0x000f22000c1e1d00 */
[----:B------:R-:W-:-:S02]  /*2510*/  SEL R6, R6, 0x6, P3 ;  /* 0x0000000606067807 */ /* 0x000fc40001800000 */
[----:B------:R-:W-:Y:S02]  /*2520*/  ISETP.NE.AND P4, PT, R30, RZ, PT ;  /* 0x000000ff1e00720c */ /* 0x000fe40003f85270 */
[----:B------:R-:W-:Y:S02]  /*2530*/  ISETP.NE.AND P3, PT, R39, RZ, PT ;  /* 0x000000ff2700720c */ /* 0x000fe40003f65270 */
[----:B------:R-:W-:Y:S02]  /*2540*/  SEL R39, R7, 0x7, P4 ;  /* 0x0000000707277807 */ /* 0x000fe40002000000 */
[----:B------:R-:W-:Y:S02]  /*2550*/  SEL R38, R6, 0x7, P3 ;  /* 0x0000000706267807 */ /* 0x000fe40001800000 */
[----:B------:R-:W-:Y:S02]  /*2560*/  ISETP.NE.AND P5, PT, R53, RZ, PT ;  /* 0x000000ff3500720c */ /* 0x000fe40003fa5270 */
[----:B------:R-:W5:Y:S01]  /*2570*/  LDC.64 R52, c[0x0][0x210] ;  /* 0x00008400ff347b82 */ /* 0x000f620000000a00 */
[----:B------:R-:W-:-:S02]  /*2580*/  SEL R31, R31, 0x7, P6 ;  /* 0x000000071f1f7807 */ /* 0x000fc40003000000 */
[----:B------:R-:W-:Y:S02]  /*2590*/  SEL R32, R32, 0x7, P5 ;  /* 0x0000000720207807 */ /* 0x000fe40002800000 */
[----:B------:R-:W-:Y:S01]  /*25a0*/  ISETP.NE.AND P6, PT, R42, RZ, PT ;  /* 0x000000ff2a00720c */ /* 0x000fe20003fc5270 */
[----:B-1----:R-:W-:Y:S01]  /*25b0*/  IMAD.WIDE R42, R10, 0x4, R40 ;  /* 0x000000040a2a7825 */ /* 0x002fe200078e0228 */
[----:B------:R-:W-:-:S03]  /*25c0*/  ISETP.NE.AND P5, PT, R45, RZ, PT ;  /* 0x000000ff2d00720c */ /* 0x000fc60003fa5270 */
[----:B------:R-:W-:-:S04]  /*25d0*/  IMAD.WIDE R40, R11, 0x4, R40 ;  /* 0x000000040b287825 */ /* 0x000fc800078e0228 */
[----:B-----5:R-:W-:Y:S01]  /*25e0*/  IMAD.WIDE R36, R0, 0x4, R52 ;  /* 0x0000000400247825 */ /* 0x020fe200078e0234 */
[----:B------:R-:W-:Y:S02]  /*25f0*/  SEL R26, R26, 0x7, P6 ;  /* 0x000000071a1a7807 */ /* 0x000fe40003000000 */
[----:B------:R-:W-:Y:S02]  /*2600*/  SEL R27, R27, 0x7, P5 ;  /* 0x000000071b1b7807 */ /* 0x000fe40002800000 */
[----:B---3--:R-:W-:-:S04]  /*2610*/  SEL R2, R15, 0xff800000, P0 ;  /* 0xff8000000f027807 */ /* 0x008fc80000000000 */
[----:B------:R-:W-:Y:S02]  /*2620*/  FSETP.NAN.AND P1, PT, R2, R2, PT ;  /* 0x000000020200720b */ /* 0x000fe40003f28000 */
[----:B----4-:R-:W-:-:S04]  /*2630*/  SEL R4, R19, 0xff800000, P0 ;  /* 0xff80000013047807 */ /* 0x010fc80000000000 */
[----:B------:R-:W-:Y:S02]  /*2640*/  FSETP.NAN.AND P2, PT, R4, R4, PT ;  /* 0x000000040400720b */ /* 0x000fe40003f48000 */
[----:B------:R-:W-:Y:S02]  /*2650*/  SEL R3, R18, 0xff800000, P0 ;  /* 0xff80000012037807 */ /* 0x000fe40000000000 */
[----:B------:R-:W-:Y:S02]  /*2660*/  SEL R5, R16, 0xff800000, P0 ;  /* 0xff80000010057807 */ /* 0x000fe40000000000 */
[----:B------:R-:W-:Y:S02]  /*2670*/  SEL R6, R17, 0xff800000, P0 ;  /* 0xff80000011067807 */ /* 0x000fe40000000000 */
[----:B------:R-:W-:Y:S01]  /*2680*/  SEL R7, R12, 0xff800000, P0 ;  /* 0xff8000000c077807 */ /* 0x000fe20000000000 */
[----:B------:R-:W3:Y:S01]  /*2690*/  LDG.E.128 R16, desc[UR6][R36.64+0x10] ;  /* 0x0000100624107981 */ /* 0x000ee2000c1e1d00 */
[----:B------:R-:W-:-:S02]  /*26a0*/  SEL R8, R13, 0xff800000, P0 ;  /* 0xff8000000d087807 */ /* 0x000fc40000000000 */
[----:B------:R-:W-:Y:S01]  /*26b0*/  SEL R9, R14, 0xff800000, P0 ;  /* 0xff8000000e097807 */ /* 0x000fe20000000000 */
[----:B------:R-:W1:Y:S01]  /*26c0*/  LDC.64 R12, c[0x0][0x220] ;  /* 0x00008800ff0c7b82 */ /* 0x000e620000000a00 */
[----:B------:R-:W-:-:S04]  /*26d0*/  FSETP.GEU.AND P0, PT, R47, R2, PT ;  /* 0x000000022f00720b */ /* 0x000fc80003f0e000 */
[----:B------:R-:W-:Y:S02]  /*26e0*/  @!P1 FSEL R2, R2, R47, !P0 ;  /* 0x0000002f02029208 */ /* 0x000fe40004000000 */
[----:B------:R-:W-:Y:S01]  /*26f0*/  FSETP.GEU.AND P1, PT, R23, R4, PT ;  /* 0x000000041700720b */ /* 0x000fe20003f2e000 */
[----:B------:R-:W4:Y:S03]  /*2700*/  LDC.64 R46, c[0x0][0x238] ;  /* 0x00008e00ff2e7b82 */ /* 0x000f260000000a00 */
[----:B------:R-:W-:Y:S02]  /*2710*/  @!P2 FSEL R4, R4, R23, !P1 ;  /* 0x000000170404a208 */ /* 0x000fe40004800000 */
[----:B------:R-:W-:Y:S02]  /*2720*/  FSETP.NAN.AND P2, PT, R9, R9, PT ;  /* 0x000000090900720b */ /* 0x000fe40003f48000 */
[----:B------:R-:W-:Y:S01]  /*2730*/  FSETP.NAN.AND P3, PT, R3, R3, PT ;  /* 0x000000030300720b */ /* 0x000fe20003f68000 */
[----:B------:R-:W5:Y:S01]  /*2740*/  LDC.64 R14, c[0x0][0x248] ;  /* 0x00009200ff0e7b82 */ /* 0x000f620000000a00 */
[----:B------:R-:W-:-:S02]  /*2750*/  SEL R48, R31, 0x8, P1 ;  /* 0x000000081f307807 */ /* 0x000fc40000800000 */
[----:B------:R-:W-:Y:S02]  /*2760*/  FSETP.GEU.AND P1, PT, R44, R9, PT ;  /* 0x000000092c00720b */ /* 0x000fe40003f2e000 */
[----:B------:R-:W-:-:S05]  /*2770*/  FSETP.NAN.AND P4, PT, R6, R6, PT ;  /* 0x000000060600720b */ /* 0x000fca0003f88000 */
[----:B------:R-:W-:Y:S02]  /*2780*/  @!P2 FSEL R9, R9, R44, !P1 ;  /* 0x0000002c0909a208 */ /* 0x000fe40004800000 */
[----:B------:R-:W-:-:S04]  /*2790*/  FSETP.GEU.AND P2, PT, R22, R3, PT ;  /* 0x000000031600720b */ /* 0x000fc80003f4e000 */
[----:B------:R-:W-:Y:S02]  /*27a0*/  @!P3 FSEL R3, R3, R22, !P2 ;  /* 0x000000160303b208 */ /* 0x000fe40005000000 */
[----:B------:R-:W-:Y:S02]  /*27b0*/  SEL R49, R32, 0x8, P2 ;  /* 0x0000000820317807 */ /* 0x000fe40001000000 */
[----:B------:R-:W-:Y:S02]  /*27c0*/  FSETP.NAN.AND P2, PT, R5, R5, PT ;  /* 0x000000050500720b */ /* 0x000fe40003f48000 */
[----:B------:R-:W-:Y:S01]  /*27d0*/  FSETP.GEU.AND P3, PT, R21, R6, PT ;  /* 0x000000061500720b */ /* 0x000fe20003f6e000 */
[----:B-1----:R-:W-:-:S03]  /*27e0*/  IMAD.WIDE R22, R11, 0x4, R12 ;  /* 0x000000040b167825 */ /* 0x002fc600078e020c */
[----:B------:R-:W-:Y:S02]  /*27f0*/  @!P4 FSEL R6, R6, R21, !P3 ;  /* 0x000000150606c208 */ /* 0x000fe40005800000 */
[----:B------:R-:W-:-:S05]  /*2800*/  FSETP.GEU.AND P4, PT, R20, R5, PT ;  /* 0x000000051400720b */ /* 0x000fca0003f8e000 */
[----:B------:R-:W-:Y:S02]  /*2810*/  @!P2 FSEL R5, R5, R20, !P4 ;  /* 0x000000140505a208 */ /* 0x000fe40006000000 */
[----:B------:R-:W3:Y:S01]  /*2820*/  LDG.E.EL.128 R20, desc[UR6][R22.64] ;  /* 0x0000000616147981 */ /* 0x000ee2000c2e1d00 */
[----:B------:R-:W-:Y:S01]  /*2830*/  FSETP.NAN.AND P2, PT, R8, R8, PT ;  /* 0x000000080800720b */ /* 0x000fe20003f48000 */
[----:B------:R-:W-:Y:S01]  /*2840*/  IMAD.WIDE R30, R10, 0x4, R12 ;  /* 0x000000040a1e7825 */ /* 0x000fe200078e020c */
[----:B------:R-:W-:-:S03]  /*2850*/  SEL R38, R38, 0x8, P4 ;  /* 0x0000000826267807 */ /* 0x000fc60002000000 */
[----:B--2---:R-:W-:Y:S01]  /*2860*/  IMAD.WIDE R12, R10, 0x4, R54 ;  /* 0x000000040a0c7825 */ /* 0x004fe200078e0236 */
[----:B------:R-:W-:-:S03]  /*2870*/  FSETP.NAN.AND P4, PT, R7, R7, PT ;  /* 0x000000070700720b */ /* 0x000fc60003f88000 */
[----:B----4-:R-:W-:-:S04]  /*2880*/  IMAD.WIDE R32, R10, 0x4, R46 ;  /* 0x000000040a207825 */ /* 0x010fc800078e022e */
[----:B------:R-:W-:-:S04]  /*2890*/  IMAD.WIDE R54, R11, 0x4, R54 ;  /* 0x000000040b367825 */ /* 0x000fc800078e0236 */
[----:B------:R-:W-:-:S04]  /*28a0*/  IMAD.WIDE R46, R11, 0x4, R46 ;  /* 0x000000040b2e7825 */ /* 0x000fc800078e022e */
[----:B0----5:R-:W-:Y:S01]  /*28b0*/  IMAD.WIDE R44, R11, 0x4, R14 ;  /* 0x000000040b2c7825 */ /* 0x021fe200078e020e */
[----:B------:R-:W-:Y:S02]  /*28c0*/  SEL R11, R39, 0x8, P3 ;  /* 0x00000008270b7807 */ /* 0x000fe40001800000 */
[----:B------:R-:W-:-:S04]  /*28d0*/  FSETP.GEU.AND P3, PT, R29, R8, PT ;  /* 0x000000081d00720b */ /* 0x000fc80003f6e000 */
[----:B------:R-:W-:Y:S02]  /*28e0*/  @!P2 FSEL R8, R8, R29, !P3 ;  /* 0x0000001d0808a208 */ /* 0x000fe40005800000 */
[----:B------:R-:W-:Y:S02]  /*28f0*/  FSETP.GEU.AND P2, PT, R28, R7, PT ;  /* 0x000000071c00720b */ /* 0x000fe40003f4e000 */
[----:B------:R-:W-:Y:S02]  /*2900*/  SEL R34, R34, 0x8, P0 ;  /* 0x0000000822227807 */ /* 0x000fe40000000000 */
[----:B------:R-:W-:Y:S02]  /*2910*/  SEL R35, R35, 0x8, P2 ;  /* 0x0000000823237807 */ /* 0x000fe40001000000 */
[----:B------:R-:W-:Y:S02]  /*2920*/  SEL R26, R26, 0x8, P3 ;  /* 0x000000081a1a7807 */ /* 0x000fe40001800000 */
[----:B------:R-:W-:Y:S01]  /*2930*/  SEL R27, R27, 0x8, P1 ;  /* 0x000000081b1b7807 */ /* 0x000fe20000800000 */
[----:B------:R-:W-:Y:S01]  /*2940*/  IMAD.WIDE R24, R10, 0x4, R14 ;  /* 0x000000040a187825 */ /* 0x000fe200078e020e */
[----:B------:R-:W-:Y:S01]  /*2950*/  PRMT R10, R49, 0x3340, R48 ;  /* 0x00003340310a7816 */ /* 0x000fe20000000030 */
[----:B------:R-:W2:Y:S01]  /*2960*/  LDG.E.EL.128 R12, desc[UR6][R12.64] ;  /* 0x000000060c0c7981 */ /* 0x000ea2000c2e1d00 */
[----:B------:R-:W-:-:S02]  /*2970*/  PRMT R11, R38, 0x3340, R11 ;  /* 0x00003340260b7816 */ /* 0x000fc4000000000b */
[----:B------:R-:W-:Y:S01]  /*2980*/  @!P4 FSEL R7, R7, R28, !P2 ;  /* 0x0000001c0707c208 */ /* 0x000fe20005000000 */
[----:B------:R-:W4:Y:S01]  /*2990*/  LDG.E.128 R36, desc[UR6][R36.64] ;  /* 0x0000000624247981 */ /* 0x000f22000c1e1d00 */
[----:B------:R-:W-:Y:S02]  /*29a0*/  PRMT R48, R35, 0x3340, R26 ;  /* 0x0000334023307816 */ /* 0x000fe4000000001a */
[----:B------:R-:W-:Y:S01]  /*29b0*/  PRMT R49, R27, 0x3340, R34 ;  /* 0x000033401b317816 */ /* 0x000fe20000000022 */
[----:B------:R-:W4:Y:S04]  /*29c0*/  LDG.E.EL.128 R28, desc[UR6][R30.64] ;  /* 0x000000061e1c7981 */ /* 0x000f28000c2e1d00 */
[----:B------:R-:W5:Y:S04]  /*29d0*/  LDG.E.EL.128 R32, desc[UR6][R32.64] ;  /* 0x0000000620207981 */ /* 0x000f68000c2e1d00 */
[----:B------:R-:W2:Y:S01]  /*29e0*/  LDG.E.EL.128 R24, desc[UR6][R24.64] ;  /* 0x0000000618187981 */ /* 0x000ea2000c2e1d00 */
[----:B------:R-:W-:-:S02]  /*29f0*/  IMAD.MOV.U32 R51, RZ, RZ, 0x3e800000 ;  /* 0x3e800000ff337424 */ /* 0x000fc400078e00ff */
[----:B---3--:R-:W-:Y:S01]  /*2a00*/  FADD R19, R19, R23 ;  /* 0x0000001713137221 */ /* 0x008fe20000000000 */
[----:B------:R-:W-:Y:S01]  /*2a10*/  FADD R18, R18, R22 ;  /* 0x0000001612127221 */ /* 0x000fe20000000000 */
[----:B------:R-:W-:Y:S01]  /*2a20*/  FADD R17, R17, R21 ;  /* 0x0000001511117221 */ /* 0x000fe20000000000 */
[----:B------:R-:W-:Y:S02]  /*2a30*/  FADD R16, R16, R20 ;  /* 0x0000001410107221 */ /* 0x000fe40000000000 */
[----:B------:R0:W3:Y:S01]  /*2a40*/  LDG.E.EL.128 R20, desc[UR6][R42.64] ;  /* 0x000000062a147981 */ /* 0x0000e2000c2e1d00 */
[----:B----4-:R-:W-:Y:S01]  /*2a50*/  FADD R30, R38, R30 ;  /* 0x0000001e261e7221 */ /* 0x010fe20000000000 */
[----:B-----5:R-:W-:-:S04]  /*2a60*/  FADD R38, R32, 9.9999997473787516356e-06 ;  /* 0x3727c5ac20267421 */ /* 0x020fc80000000000 */
[----:B------:R-:W1:Y:S01]  /*2a70*/  MUFU.SQRT R32, R38 ;  /* 0x0000002600207308 */ /* 0x000e620000002000 */
[----:B------:R-:W-:Y:S01]  /*2a80*/  FADD R33, R33, 9.9999997473787516356e-06 ;  /* 0x3727c5ac21217421 */ /* 0x000fe20000000000 */
[----:B------:R-:W-:-:S06]  /*2a90*/  FADD R34, R34, 9.9999997473787516356e-06 ;  /* 0x3727c5ac22227421 */ /* 0x000fcc0000000000 */
[----:B------:R-:W4:Y:S01]  /*2aa0*/  MUFU.SQRT R33, R33 ;  /* 0x0000002100217308 */ /* 0x000f220000002000 */
[----:B------:R-:W-:Y:S01]  /*2ab0*/  FADD R35, R35, 9.9999997473787516356e-06 ;  /* 0x3727c5ac23237421 */ /* 0x000fe20000000000 */
[C---:B-1----:R-:W-:Y:S02]  /*2ac0*/  FSETP.GT.AND P1, PT, R32.reuse, 8.50705917302346158658e+37, PT ;  /* 0x7e8000002000780b */ /* 0x042fe40003f24000 */
[----:B------:R-:W-:-:S04]  /*2ad0*/  FSETP.GEU.AND P2, PT, R32, 1.175494350822287508e-38, PT ;  /* 0x008000002000780b */ /* 0x000fc80003f4e000 */
[----:B------:R-:W1:Y:S01]  /*2ae0*/  MUFU.SQRT R34, R34 ;  /* 0x0000002200227308 */ /* 0x000e620000002000 */
[----:B------:R-:W-:Y:S01]  /*2af0*/  FADD R28, R36, R28 ;  /* 0x0000001c241c7221 */ /* 0x000fe20000000000 */
[----:B----4-:R-:W-:-:S06]  /*2b00*/  FSETP.GT.AND P0, PT, R33, 8.50705917302346158658e+37, PT ;  /* 0x7e8000002100780b */ /* 0x010fcc0003f04000 */
[----:B------:R-:W4:Y:S01]  /*2b10*/  MUFU.SQRT R36, R35 ;  /* 0x0000002300247308 */ /* 0x000f220000002000 */
[----:B------:R-:W-:Y:S01]  /*2b20*/  FSETP.GEU.AND P3, PT, R33, 1.175494350822287508e-38, PT ;  /* 0x008000002100780b */ /* 0x000fe20003f6e000 */
[----:B------:R-:W-:Y:S01]  /*2b30*/  @P1 FMUL R32, R32, 0.25 ;  /* 0x3e80000020201820 */ /* 0x000fe20000400000 */
[----:B------:R-:W-:Y:S01]  /*2b40*/  FADD R29, R37, R29 ;  /* 0x0000001d251d7221 */ /* 0x000fe20000000000 */
[----:B------:R-:W-:Y:S02]  /*2b50*/  FSEL R37, R51, 1, P1 ;  /* 0x3f80000033257808 */ /* 0x000fe40000800000 */
[----:B------:R-:W-:Y:S01]  /*2b60*/  @!P2 FMUL R32, R32, 16777216 ;  /* 0x4b8000002020a820 */ /* 0x000fe20000400000 */
[----:B-1----:R-:W-:Y:S02]  /*2b70*/  FSETP.GT.AND P1, PT, R34, 8.50705917302346158658e+37, PT ;  /* 0x7e8000002200780b */ /* 0x002fe40003f24000 */
[----:B------:R-:W-:Y:S01]  /*2b80*/  @!P2 FMUL R37, R37, 16777216 ;  /* 0x4b8000002525a820 */ /* 0x000fe20000400000 */
[----:B------:R-:W-:-:S02]  /*2b90*/  @P0 FMUL R33, R33, 0.25 ;  /* 0x3e80000021210820 */ /* 0x000fc40000400000 */
[----:B------:R-:W1:Y:S01]  /*2ba0*/  MUFU.RCP R32, R32 ;  /* 0x0000002000207308 */ /* 0x000e620000001000 */
[----:B------:R-:W-:Y:S02]  /*2bb0*/  FSETP.GEU.AND P4, PT, R34, 1.175494350822287508e-38, PT ;  /* 0x008000002200780b */ /* 0x000fe40003f8e000 */
[C---:B----4-:R-:W-:Y:S01]  /*2bc0*/  FSETP.GT.AND P2, PT, R36.reuse, 8.50705917302346158658e+37, PT ;  /* 0x7e8000002400780b */ /* 0x050fe20003f44000 */
[----:B------:R-:W-:Y:S01]  /*2bd0*/  @!P3 FMUL R33, R33, 16777216 ;  /* 0x4b8000002121b820 */ /* 0x000fe20000400000 */
[----:B------:R-:W-:-:S03]  /*2be0*/  FSETP.GEU.AND P5, PT, R36, 1.175494350822287508e-38, PT ;  /* 0x008000002400780b */ /* 0x000fc60003fae000 */
[----:B------:R-:W-:Y:S02]  /*2bf0*/  @P1 FMUL R34, R34, 0.25 ;  /* 0x3e80000022221820 */ /* 0x000fe40000400000 */
[----:B------:R-:W4:Y:S04]  /*2c00*/  MUFU.RCP R33, R33 ;  /* 0x0000002100217308 */ /* 0x000f280000001000 */
[----:B------:R-:W-:Y:S02]  /*2c10*/  @!P4 FMUL R34, R34, 16777216 ;  /* 0x4b8000002222c820 */ /* 0x000fe40000400000 */
[----:B------:R-:W-:Y:S01]  /*2c20*/  @P2 FMUL R36, R36, 0.25 ;  /* 0x3e80000024242820 */ /* 0x000fe20000400000 */
[----:B-1----:R-:W-:Y:S01]  /*2c30*/  FMUL R37, R32, R37 ;  /* 0x0000002520257220 */ /* 0x002fe20000400000 */
[----:B------:R-:W-:-:S02]  /*2c40*/  FSEL R32, R51, 1, P0 ;  /* 0x3f80000033207808 */ /* 0x000fc40000000000 */
[----:B------:R-:W-:Y:S01]  /*2c50*/  @!P5 FMUL R36, R36, 16777216 ;  /* 0x4b8000002424d820 */ /* 0x000fe20000400000 */
[----:B------:R-:W1:Y:S02]  /*2c60*/  MUFU.RCP R34, R34 ;  /* 0x0000002200227308 */ /* 0x000e640000001000 */
[----:B------:R-:W-:Y:S01]  /*2c70*/  @!P3 FMUL R32, R32, 16777216 ;  /* 0x4b8000002020b820 */ /* 0x000fe20000400000 */
[----:B------:R-:W-:-:S05]  /*2c80*/  FADD R31, R39, R31 ;  /* 0x0000001f271f7221 */ /* 0x000fca0000000000 */
[----:B------:R-:W5:Y:S01]  /*2c90*/  MUFU.RCP R56, R36 ;  /* 0x0000002400387308 */ /* 0x000f620000001000 */
[----:B----4-:R-:W-:Y:S01]  /*2ca0*/  FMUL R39, R33, R32 ;  /* 0x0000002021277220 */ /* 0x010fe20000400000 */
[C---:B------:R-:W-:Y:S02]  /*2cb0*/  FSEL R35, R51.reuse, 1, P1 ;  /* 0x3f80000033237808 */ /* 0x040fe40000800000 */
[----:B------:R-:W-:-:S03]  /*2cc0*/  FSEL R33, R51, 1, P2 ;  /* 0x3f80000033217808 */ /* 0x000fc60001000000 */
[----:B------:R-:W-:Y:S02]  /*2cd0*/  @!P4 FMUL R35, R35, 16777216 ;  /* 0x4b8000002323c820 */ /* 0x000fe40000400000 */
[----:B------:R-:W-:Y:S02]  /*2ce0*/  @!P5 FMUL R33, R33, 16777216 ;  /* 0x4b8000002121d820 */ /* 0x000fe40000400000 */
[----:B-1----:R-:W-:Y:S02]  /*2cf0*/  FMUL R38, R34, R35 ;  /* 0x0000002322267220 */ /* 0x002fe40000400000 */
[----:B-----5:R-:W-:Y:S02]  /*2d00*/  FMUL R56, R56, R33 ;  /* 0x0000002138387220 */ /* 0x020fe40000400000 */
[----:B------:R-:W4:Y:S01]  /*2d10*/  LDG.E.EL.128 R32, desc[UR6][R46.64] ;  /* 0x000000062e207981 */ /* 0x000f22000c2e1d00 */
[----:B--2---:R-:W-:-:S04]  /*2d20*/  FADD R12, -R12, R28 ;  /* 0x0000001c0c0c7221 */ /* 0x004fc80000000100 */
[----:B0-----:R-:W-:Y:S01]  /*2d30*/  FMUL R43, R12, R37 ;  /* 0x000000250c2b7220 */ /* 0x001fe20000400000 */
[----:B------:R-:W-:Y:S01]  /*2d40*/  FADD R12, -R13, R29 ;  /* 0x0000001d0d0c7221 */ /* 0x000fe20000000100 */
[----:B------:R-:W-:-:S03]  /*2d50*/  FADD R13, -R14, R30 ;  /* 0x0000001e0e0d7221 */ /* 0x000fc60000000100 */
[----:B------:R-:W-:Y:S01]  /*2d60*/  FMUL R12, R12, R39 ;  /* 0x000000270c0c7220 */ /* 0x000fe20000400000 */
[----:B------:R-:W-:Y:S01]  /*2d70*/  FMUL R13, R13, R38 ;  /* 0x000000260d0d7220 */ /* 0x000fe20000400000 */
[----:B------:R-:W2:Y:S04]  /*2d80*/  LDG.E.EL.128 R44, desc[UR6][R44.64] ;  /* 0x000000062c2c7981 */ /* 0x000ea8000c2e1d00 */
[----:B------:R0:W5:Y:S01]  /*2d90*/  LDG.E.EL.128 R36, desc[UR6][R54.64] ;  /* 0x0000000636247981 */ /* 0x000162000c2e1d00 */
[----:B------:R-:W-:Y:S01]  /*2da0*/  FADD R15, -R15, R31 ;  /* 0x0000001f0f0f7221 */ /* 0x000fe20000000100 */
[----:B---3--:R-:W-:Y:S02]  /*2db0*/  FFMA R20, R20, R43, R24 ;  /* 0x0000002b14147223 */ /* 0x008fe40000000018 */
[----:B------:R-:W2:Y:S01]  /*2dc0*/  LDG.E.EL.128 R40, desc[UR6][R40.64] ;  /* 0x0000000628287981 */ /* 0x000ea2000c2e1d00 */
[----:B------:R-:W-:Y:S01]  /*2dd0*/  FFMA R21, R21, R12, R25 ;  /* 0x0000000c15157223 */ /* 0x000fe20000000019 */
[----:B------:R-:W-:Y:S01]  /*2de0*/  FMUL R56, R15, R56 ;  /* 0x000000380f387220 */ /* 0x000fe20000400000 */
[----:B------:R-:W1:Y:S01]  /*2df0*/  S2R R14, SR_TID.X ;  /* 0x00000000000e7919 */ /* 0x000e620000002100 */
[----:B------:R-:W3:Y:S01]  /*2e00*/  S2UR UR5, SR_CgaCtaId ;  /* 0x00000000000579c3 */ /* 0x000ee20000008800 */
[----:B------:R-:W-:-:S02]  /*2e10*/  UMOV UR4, 0x400 ;  /* 0x0000040000047882 */ /* 0x000fc40000000000 */
[----:B---3--:R-:W-:Y:S01]  /*2e20*/  UPRMT UR4, UR5, 0x654, UR4 ;  /* 0x0000065405047896 */ /* 0x008fe20008000004 */
[----:B----4-:R-:W-:-:S04]  /*2e30*/  FADD R32, R32, 9.9999997473787516356e-06 ;  /* 0x3727c5ac20207421 */ /* 0x010fc80000000000 */
[----:B------:R-:W3:Y:S01]  /*2e40*/  MUFU.SQRT R12, R32 ;  /* 0x00000020000c7308 */ /* 0x000ee20000002000 */
[----:B------:R-:W-:Y:S01]  /*2e50*/  FADD R34, R34, 9.9999997473787516356e-06 ;  /* 0x3727c5ac22227421 */ /* 0x000fe20000000000 */
[----:B------:R-:W-:Y:S01]  /*2e60*/  FADD R33, R33, 9.9999997473787516356e-06 ;  /* 0x3727c5ac21217421 */ /* 0x000fe20000000000 */
[C---:B---3--:R-:W-:Y:S02]  /*2e70*/  FSETP.GT.AND P0, PT, R12.reuse, 8.50705917302346158658e+37, PT ;  /* 0x7e8000000c00780b */ /* 0x048fe40003f04000 */
[----:B------:R-:W-:-:S03]  /*2e80*/  FSETP.GEU.AND P3, PT, R12, 1.175494350822287508e-38, PT ;  /* 0x008000000c00780b */ /* 0x000fc60003f6e000 */
[----:B------:R-:W3:Y:S01]  /*2e90*/  MUFU.SQRT R34, R34 ;  /* 0x0000002200227308 */ /* 0x000ee20000002000 */
[----:B------:R-:W-:-:S07]  /*2ea0*/  FADD R35, R35, 9.9999997473787516356e-06 ;  /* 0x3727c5ac23237421 */ /* 0x000fce0000000000 */
[----:B------:R-:W-:Y:S01]  /*2eb0*/  @P0 FMUL R12, R12, 0.25 ;  /* 0x3e8000000c0c0820 */ /* 0x000fe20000400000 */
[----:B------:R-:W4:Y:S03]  /*2ec0*/  MUFU.SQRT R33, R33 ;  /* 0x0000002100217308 */ /* 0x000f260000002000 */
[----:B------:R-:W-:Y:S01]  /*2ed0*/  @!P3 FMUL R12, R12, 16777216 ;  /* 0x4b8000000c0cb820 */ /* 0x000fe20000400000 */
[----:B---3--:R-:W-:-:S04]  /*2ee0*/  FSETP.GT.AND P2, PT, R34, 8.50705917302346158658e+37, PT ;  /* 0x7e8000002200780b */ /* 0x008fc80003f44000 */
[----:B------:R-:W3:Y:S01]  /*2ef0*/  MUFU.RCP R32, R12 ;  /* 0x0000000c00207308 */ /* 0x000ee20000001000 */
[----:B------:R-:W-:Y:S02]  /*2f00*/  FSEL R15, R51, 1, P0 ;  /* 0x3f800000330f7808 */ /* 0x000fe40000000000 */
[----:B------:R-:W-:-:S05]  /*2f10*/  FSETP.GEU.AND P0, PT, R34, 1.175494350822287508e-38, PT ;  /* 0x008000002200780b */ /* 0x000fca0003f0e000 */
[----:B------:R-:W0:Y:S01]  /*2f20*/  MUFU.SQRT R35, R35 ;  /* 0x0000002300237308 */ /* 0x000e220000002000 */
[----:B------:R-:W-:Y:S01]  /*2f30*/  @!P3 FMUL R15, R15, 16777216 ;  /* 0x4b8000000f0fb820 */ /* 0x000fe20000400000 */
[C---:B----4-:R-:W-:Y:S01]  /*2f40*/  FSETP.GT.AND P1, PT, R33.reuse, 8.50705917302346158658e+37, PT ;  /* 0x7e8000002100780b */ /* 0x050fe20003f24000 */
[----:B------:R-:W-:Y:S01]  /*2f50*/  @P2 FMUL R34, R34, 0.25 ;  /* 0x3e80000022222820 */ /* 0x000fe20000400000 */
[----:B------:R-:W-:Y:S01]  /*2f60*/  FSETP.GEU.AND P4, PT, R33, 1.175494350822287508e-38, PT ;  /* 0x008000002100780b */ /* 0x000fe20003f8e000 */
[----:B---3--:R-:W-:Y:S01]  /*2f70*/  FMUL R32, R32, R15 ;  /* 0x0000000f20207220 */ /* 0x008fe20000400000 */
[----:B------:R-:W-:Y:S02]  /*2f80*/  FSEL R15, R51, 1, P2 ;  /* 0x3f800000330f7808 */ /* 0x000fe40001000000 */
[----:B------:R-:W-:-:S03]  /*2f90*/  @!P0 FMUL R34, R34, 16777216 ;  /* 0x4b80000022228820 */ /* 0x000fc60000400000 */
[----:B------:R-:W-:Y:S01]  /*2fa0*/  @!P0 FMUL R15, R15, 16777216 ;  /* 0x4b8000000f0f8820 */ /* 0x000fe20000400000 */
[----:B0-----:R-:W-:-:S03]  /*2fb0*/  FSETP.GT.AND P0, PT, R35, 8.50705917302346158658e+37, PT ;  /* 0x7e8000002300780b */ /* 0x001fc60003f04000 */
[----:B------:R-:W-:Y:S01]  /*2fc0*/  @P1 FMUL R33, R33, 0.25 ;  /* 0x3e80000021211820 */ /* 0x000fe20000400000 */
[----:B------:R-:W-:Y:S02]  /*2fd0*/  FSEL R12, R51, 1, P1 ;  /* 0x3f800000330c7808 */ /* 0x000fe40000800000 */
[----:B------:R-:W-:Y:S01]  /*2fe0*/  FSETP.GEU.AND P1, PT, R35, 1.175494350822287508e-38, PT ;  /* 0x008000002300780b */ /* 0x000fe20003f2e000 */
[----:B------:R-:W-:-:S06]  /*2ff0*/  @!P4 FMUL R33, R33, 16777216 ;  /* 0x4b8000002121c820 */ /* 0x000fcc0000400000 */
[----:B------:R-:W0:Y:S01]  /*3000*/  MUFU.RCP R33, R33 ;  /* 0x0000002100217308 */ /* 0x000e220000001000 */
[----:B------:R-:W-:-:S05]  /*3010*/  @P0 FMUL R35, R35, 0.25 ;  /* 0x3e80000023230820 */ /* 0x000fca0000400000 */
[----:B------:R-:W-:Y:S02]  /*3020*/  @!P1 FMUL R35, R35, 16777216 ;  /* 0x4b80000023239820 */ /* 0x000fe40000400000 */
[----:B------:R-:W3:Y:S01]  /*3030*/  MUFU.RCP R34, R34 ;  /* 0x0000002200227308 */ /* 0x000ee20000001000 */
[----:B------:R-:W-:-:S07]  /*3040*/  @!P4 FMUL R12, R12, 16777216 ;  /* 0x4b8000000c0cc820 */ /* 0x000fce0000400000 */
[----:B------:R-:W4:Y:S01]  /*3050*/  MUFU.RCP R35, R35 ;  /* 0x0000002300237308 */ /* 0x000f220000001000 */
[----:B0-----:R-:W-:Y:S01]  /*3060*/  FMUL R54, R33, R12 ;  /* 0x0000000c21367220 */ /* 0x001fe20000400000 */
[----:B------:R-:W-:-:S05]  /*3070*/  FSEL R12, R51, 1, P0 ;  /* 0x3f800000330c7808 */ /* 0x000fca0000000000 */
[----:B------:R-:W-:Y:S01]  /*3080*/  @!P1 FMUL R12, R12, 16777216 ;  /* 0x4b8000000c0c9820 */ /* 0x000fe20000400000 */
[----:B---3--:R-:W-:-:S03]  /*3090*/  FMUL R55, R34, R15 ;  /* 0x0000000f22377220 */ /* 0x008fc60000400000 */
[----:B----4-:R-:W-:Y:S01]  /*30a0*/  FMUL R34, R35, R12 ;  /* 0x0000000c23227220 */ /* 0x010fe20000400000 */
[----:B-1----:R-:W-:-:S05]  /*30b0*/  IMAD.SHL.U32 R12, R14, 0x8, RZ ;  /* 0x000000080e0c7824 */ /* 0x002fca00078e00ff */
[----:B------:R-:W-:-:S04]  /*30c0*/  LOP3.LUT R12, R12, 0x3f8, RZ, 0xc0, !PT ;  /* 0x000003f80c0c7812 */ /* 0x000fc800078ec0ff */
[----:B------:R-:W-:-:S05]  /*30d0*/  LEA R24, R12, UR4, 0x2 ;  /* 0x000000040c187c11 */ /* 0x000fca000f8e10ff */
[----:B------:R-:W-:Y:S04]  /*30e0*/  STS.128 [R24], R28 ;  /* 0x0000001c18007388 */ /* 0x000fe80000000c00 */
[----:B------:R0:W-:Y:S01]  /*30f0*/  STS.128 [R24+0x10], R16 ;  /* 0x0000101018007388 */ /* 0x0001e20000000c00 */
[----:B------:R-:W-:-:S05]  /*3100*/  IMAD.SHL.U32 R12, R14, 0x4, RZ ;  /* 0x000000040e0c7824 */ /* 0x000fca00078e00ff */
[----:B------:R-:W-:-:S04]  /*3110*/  LOP3.LUT R35, R12, 0x1fc, RZ, 0xc0, !PT ;  /* 0x000001fc0c237812 */ /* 0x000fc800078ec0ff */
[----:B------:R-:W-:Y:S01]  /*3120*/  LEA R25, R35, UR4, 0x2 ;  /* 0x0000000423197c11 */ /* 0x000fe2000f8e10ff */
[----:B------:R-:W-:Y:S01]  /*3130*/  BAR.SYNC.DEFER_BLOCKING 0x0 ;  /* 0x0000000000007b1d */ /* 0x000fe20000010000 */
[----:B------:R-:W-:Y:S01]  /*3140*/  FFMA R22, R22, R13, R26 ;  /* 0x0000000d16167223 */ /* 0x000fe2000000001a */
[----:B-----5:R-:W-:Y:S01]  /*3150*/  FADD R39, -R39, R19 ;  /* 0x0000001327277221 */ /* 0x020fe20000000100 */
[----:B0-----:R-:W-:Y:S01]  /*3160*/  LOP3.LUT R19, R50, R35, RZ, 0xfc, !PT ;  /* 0x0000002332137212 */ /* 0x001fe200078efcff */
[----:B------:R-:W-:Y:S02]  /*3170*/  FADD R38, -R38, R18 ;  /* 0x0000001226267221 */ /* 0x000fe40000000100 */
[----:B------:R-:W-:Y:S01]  /*3180*/  ULDC.64 UR4, c[0x0][0x210] ;  /* 0x0000840000047ab9 */ /* 0x000fe20000000a00 */
[----:B------:R-:W0:Y:S04]  /*3190*/  LDS.128 R12, [R25] ;  /* 0x00000000190c7984 */ /* 0x000e280000000c00 */
[----:B------:R-:W1:Y:S01]  /*31a0*/  LDS.128 R28, [R25+0x800] ;  /* 0x00080000191c7984 */ /* 0x000e620000000c00 */
[----:B------:R-:W-:Y:S01]  /*31b0*/  IMAD.SHL.U32 R18, R19, 0x4, RZ ;  /* 0x0000000413127824 */ /* 0x000fe200078e00ff */
[----:B------:R-:W-:Y:S01]  /*31c0*/  SHF.R.S32.HI R50, RZ, 0x1f, R50 ;  /* 0x0000001fff327819 */ /* 0x000fe20000011432 */
[----:B------:R-:W-:-:S03]  /*31d0*/  FADD R33, -R36, R16 ;  /* 0x0000001024217221 */ /* 0x000fc60000000100 */
[----:B------:R-:W-:Y:S02]  /*31e0*/  SHF.L.U64.HI R50, R19, 0x2, R50 ;  /* 0x0000000213327819 */ /* 0x000fe40000010232 */
[----:B------:R-:W-:Y:S01]  /*31f0*/  IADD3 R16, P0, R18, UR4, RZ ;  /* 0x0000000412107c10 */ /* 0x000fe2000ff1e0ff */
[----:B------:R-:W-:-:S03]  /*3200*/  FADD R37, -R37, R17 ;  /* 0x0000001125257221 */ /* 0x000fc60000000100 */
[----:B------:R-:W-:Y:S01]  /*3210*/  IADD3.X R17, R50, UR5, RZ, P0, !PT ;  /* 0x0000000532117c10 */ /* 0x000fe200087fe4ff */
[----:B------:R-:W-:Y:S02]  /*3220*/  ULDC.64 UR4, c[0x0][0x250] ;  /* 0x0000940000047ab9 */ /* 0x000fe40000000a00 */
[----:B------:R-:W-:Y:S01]  /*3230*/  IADD3 R26, P0, R0, UR4, RZ ;  /* 0x00000004001a7c10 */ /* 0x000fe2000ff1e0ff */
[----:B------:R-:W-:-:S04]  /*3240*/  IMAD.WIDE R52, R19, 0x4, R52 ;  /* 0x0000000413347825 */ /* 0x000fc800078e0234 */
[----:B------:R-:W-:Y:S01]  /*3250*/  FFMA R23, R23, R56, R27 ;  /* 0x0000003817177223 */ /* 0x000fe2000000001b */
[----:B------:R-:W-:Y:S02]  /*3260*/  PRMT R10, R11, 0x5410, R10 ;  /* 0x000054100b0a7816 */ /* 0x000fe4000000000a */
[----:B------:R-:W-:Y:S01]  /*3270*/  LEA.HI.X.SX32 R27, R0, UR5, 0x1, P0 ;  /* 0x00000005001b7c11 */ /* 0x000fe200080f0eff */
[----:B------:R-:W-:Y:S01]  /*3280*/  FMUL R33, R33, R32 ;  /* 0x0000002021217220 */ /* 0x000fe20000400000 */
[----:B------:R-:W-:Y:S01]  /*3290*/  PRMT R11, R48, 0x5410, R49 ;  /* 0x00005410300b7816 */ /* 0x000fe20000000031 */
[----:B0-----:R-:W-:Y:S01]  /*32a0*/  STG.E.128 desc[UR6][R52.64], R12 ;  /* 0x0000000c34007986 */ /* 0x001fe2000c101d06 */
[----:B------:R-:W-:Y:S01]  /*32b0*/  FMUL R54, R37, R54 ;  /* 0x0000003625367220 */ /* 0x000fe20000400000 */
[----:B------:R-:W-:Y:S01]  /*32c0*/  FMUL R55, R38, R55 ;  /* 0x0000003726377220 */ /* 0x000fe20000400000 */
[----:B------:R-:W-:Y:S01]  /*32d0*/  FMUL R34, R39, R34 ;  /* 0x0000002227227220 */ /* 0x000fe20000400000 */
[----:B-1----:R-:W-:Y:S01]  /*32e0*/  STG.E.128 desc[UR6][R16.64+0x800], R28 ;  /* 0x0008001c10007986 */ /* 0x002fe2000c101d06 */
[----:B------:R-:W-:Y:S01]  /*32f0*/  FADD R20, R5, R20 ;  /* 0x0000001405147221 */ /* 0x000fe20000000000 */
[----:B------:R-:W-:Y:S01]  /*3300*/  FADD R21, R6, R21 ;  /* 0x0000001506157221 */ /* 0x000fe20000000000 */
[----:B------:R-:W-:Y:S01]  /*3310*/  FADD R22, R3, R22 ;  /* 0x0000001603167221 */ /* 0x000fe20000000000 */
[----:B------:R-:W-:Y:S01]  /*3320*/  STG.E.64 desc[UR6][R26.64], R10 ;  /* 0x0000000a1a007986 */ /* 0x000fe2000c101b06 */
[----:B--2---:R-:W-:Y:S01]  /*3330*/  FFMA R40, R40, R33, R44 ;  /* 0x0000002128287223 */ /* 0x004fe2000000002c */
[----:B------:R-:W-:Y:S01]  /*3340*/  FFMA R41, R41, R54, R45 ;  /* 0x0000003629297223 */ /* 0x000fe2000000002d */
[----:B------:R-:W-:Y:S01]  /*3350*/  FFMA R42, R42, R55, R46 ;  /* 0x000000372a2a7223 */ /* 0x000fe2000000002e */
[----:B------:R-:W-:Y:S01]  /*3360*/  FFMA R43, R43, R34, R47 ;  /* 0x000000222b2b7223 */ /* 0x000fe2000000002f */
[----:B------:R-:W-:Y:S01]  /*3370*/  FADD R23, R4, R23 ;  /* 0x0000001704177221 */ /* 0x000fe20000000000 */
[----:B------:R-:W-:Y:S01]  /*3380*/  BAR.SYNC.DEFER_BLOCKING 0x0 ;  /* 0x0000000000007b1d */ /* 0x000fe20000010000 */
[----:B------:R-:W-:Y:S01]  /*3390*/  FADD R40, R7, R40 ;  /* 0x0000002807287221 */ /* 0x000fe20000000000 */
[----:B------:R-:W-:Y:S01]  /*33a0*/  FADD R41, R8, R41 ;  /* 0x0000002908297221 */ /* 0x000fe20000000000 */
[----:B------:R-:W-:Y:S01]  /*33b0*/  FADD R42, R9, R42 ;  /* 0x0000002a092a7221 */ /* 0x000fe20000000000 */
[----:B------:R-:W-:-:S04]  /*33c0*/  FADD R43, R2, R43 ;  /* 0x0000002b022b7221 */ /* 0x000fc80000000000 */
[----:B------:R-:W0:Y:S01]  /*33d0*/  LDC.64 R2, c[0x0][0x218] ;  /* 0x00008600ff027b82 */ /* 0x000e220000000a00 */
[----:B------:R-:W-:Y:S01]  /*33e0*/  ULDC.64 UR4, c[0x0][0x218] ;  /* 0x0000860000047ab9 */ /* 0x000fe20000000a00 */
[----:B------:R-:W-:Y:S04]  /*33f0*/  STS.128 [R24], R20 ;  /* 0x0000001418007388 */ /* 0x000fe80000000c00 */
[----:B------:R-:W-:Y:S02]  /*3400*/  STS.128 [R24+0x10], R40 ;  /* 0x0000102818007388 */ /* 0x000fe40000000c00 */
[----:B------:R-:W-:Y:S06]  /*3410*/  BAR.SYNC.DEFER_BLOCKING 0x0 ;  /* 0x0000000000007b1d */ /* 0x000fec0000010000 */
[----:B------:R-:W1:Y:S04]  /*3420*/  LDS.128 R28, [R25] ;  /* 0x00000000191c7984 */ /* 0x000e680000000c00 */
[----:B------:R-:W2:Y:S01]  /*3430*/  LDS.128 R12, [R25+0x800] ;  /* 0x00080000190c7984 */ /* 0x000ea20000000c00 */
[----:B------:R-:W-:Y:S01]  /*3440*/  IADD3 R4, P0, R18, UR4, RZ ;  /* 0x0000000412047c10 */ /* 0x000fe2000ff1e0ff */
[----:B0-----:R-:W-:-:S03]  /*3450*/  IMAD.WIDE R2, R19, 0x4, R2 ;  /* 0x0000000413027825 */ /* 0x001fc600078e0202 */
[----:B------:R-:W-:Y:S02]  /*3460*/  IADD3.X R5, R50, UR5, RZ, P0, !PT ;  /* 0x0000000532057c10 */ /* 0x000fe400087fe4ff */
[----:B-1----:R-:W-:Y:S04]  /*3470*/  STG.E.128 desc[UR6][R2.64], R28 ;  /* 0x0000001c02007986 */ /* 0x002fe8000c101d06 */
[----:B--2---:R-:W-:Y:S01]  /*3480*/  STG.E.128 desc[UR6][R4.64+0x800], R12 ;  /* 0x0008000c04007986 */ /* 0x004fe2000c101d06 */
[----:B------:R-:W-:Y:S05]  /*3490*/  EXIT ;  /* 0x000000000000794d */ /* 0x000fea0003800000 */
.L_x_0:
[----:B------:R-:W-:-:S00]  /*34a0*/  BRA `(.L_x_0) ;  /* 0xfffffffc00fc7947 */ /* 0x000fc0000383ffff */
[----:B------:R-:W-:-:S00]  /*34b0*/  NOP ;  /* 0x0000000000007918 */ /* 0x000fc00000000000 */
        /* <DEDUP_REMOVED lines=12> */
.L_x_1:


//--------------------- .nv.global.init           --------------------------
	.section	.nv.global.init,"aw",@progbits
.nv.global.init:
	.type		_$_str,@object
	.size		_$_str,(_$_str_$_2 - _$_str)
_$_str:
        /*0000*/ 	.byte	0x5f, 0x5f, 0x43, 0x55, 0x44, 0x41, 0x5f, 0x46, 0x54, 0x5a, 0x00
	.type		_$_str_$_2,@object
	.size		_$_str_$_2,(.L_1 - _$_str_$_2)
_$_str_$_2:
        /*000b*/ 	.byte	0x5f, 0x5f, 0x43, 0x55, 0x44, 0x41, 0x5f, 0x50, 0x52, 0x45, 0x43, 0x5f, 0x53, 0x51, 0x52, 0x54
        /*001b*/ 	.byte	0x00
.L_1:


//--------------------- .nv.shared.triton_poi_fused__native_batch_norm_legit_no_training_add_convolution_max_pool2d_with_indices_4 --------------------------
	.section	.nv.shared.triton_poi_fused__native_batch_norm_legit_no_training_add_convolution_max_pool2d_with_indices_4,"aw",@nobits
	.sectionflags	@""
	.align	16
	.zero		1024


//--------------------- .nv.constant0.triton_poi_fused__native_batch_norm_legit_no_training_add_convolution_max_pool2d_with_indices_4 --------------------------
	.section	.nv.constant0.triton_poi_fused__native_batch_norm_legit_no_training_add_convolution_max_pool2d_with_indices_4,"a",@progbits
	.sectionflags	@""
	.align	4
.nv.constant0.triton_poi_fused__native_batch_norm_legit_no_training_add_convolution_max_pool2d_with_indices_4:
	.zero		604
